// auto-generated by cutlass_sweep.gemm — config: {"arch": "sm_100", "cluster_m": 2, "cluster_n": 2, "dtype": "tf32", "stages": 4, "tile_k": 32, "tile_m": 64, "tile_n": 64}
#include "cutlass/cutlass.h"
#include "cutlass/gemm/collective/collective_builder.hpp"
#include "cutlass/gemm/device/gemm_universal_adapter.h"
#include "cutlass/gemm/kernel/gemm_universal.hpp"
#include "cutlass/epilogue/collective/collective_builder.hpp"

using ElemA = cutlass::tfloat32_t;
using ElemB = cutlass::tfloat32_t;
using ElemCD = cutlass::tfloat32_t;
using Acc  = float;
using TileShape    = cute::Shape<cute::_64, cute::_64, cute::_32>;
using ClusterShape = cute::Shape<cute::_2, cute::_2, cute::_1>;

using CollectiveEpilogue = typename cutlass::epilogue::collective::CollectiveBuilder<
    cutlass::arch::Sm100, cutlass::arch::OpClassTensorOp,
    TileShape, ClusterShape,
    cutlass::epilogue::collective::EpilogueTileAuto,
    Acc, Acc,
    ElemCD, cutlass::layout::RowMajor, 128 / cutlass::sizeof_bits<ElemCD>::value,
    ElemCD, cutlass::layout::RowMajor, 128 / cutlass::sizeof_bits<ElemCD>::value,
    cutlass::epilogue::collective::EpilogueScheduleAuto
  >::CollectiveOp;

using CollectiveMainloop = typename cutlass::gemm::collective::CollectiveBuilder<
    cutlass::arch::Sm100, cutlass::arch::OpClassTensorOp,
    ElemA, cutlass::layout::RowMajor, 128 / cutlass::sizeof_bits<ElemA>::value,
    ElemB, cutlass::layout::ColumnMajor, 128 / cutlass::sizeof_bits<ElemB>::value,
    Acc,
    TileShape, ClusterShape,
    cutlass::gemm::collective::StageCount<4>,
    cutlass::gemm::collective::KernelScheduleAuto
  >::CollectiveOp;

using GemmKernel = cutlass::gemm::kernel::GemmUniversal<
    cute::Shape<int,int,int,int>,
    CollectiveMainloop,
    CollectiveEpilogue
>;
using Gemm = cutlass::gemm::device::GemmUniversalAdapter<GemmKernel>;

// Force the device kernel symbol into the cubin without needing a host main.
auto* _anchor = &cutlass::device_kernel<GemmKernel>;


// ===== COMPILED SASS (sm_100a) =====

	.target	sm_100a

	.elftype	@"ET_EXEC"


//--------------------- .note.nv.tkinfo           --------------------------
	.section	.note.nv.tkinfo,"",@"SHT_NOTE"
	.sectionflags	@"SHF_NOTE_NV_TKINFO"
	.tkinfo
        /*0018*/ 	.word	0x00000002
        /*0030*/ 	.string	""
        /*0030*/ 	.string	"ptxas"
        /*0030*/ 	.string	"Cuda compilation tools, release 13.0, V13.0.88"
        /*0030*/ 	.string	"Build cuda_13.0.r13.0/compiler.36424714_0"
        /*0030*/ 	.string	"-arch sm_100a -m 64 "



//--------------------- .note.nv.cuinfo           --------------------------
	.section	.note.nv.cuinfo,"",@"SHT_NOTE"
	.sectionflags	@"SHF_NOTE_NV_CUINFO"
        /*0018*/ 	.short	0x0002
        /*001a*/ 	.short	0x0064
        /*001c*/ 	.short	0x0082
	.zero		2


//--------------------- .nv.info                  --------------------------
	.section	.nv.info,"",@"SHT_CUDA_INFO"
	.align	4


	//----- nvinfo : EIATTR_REGCOUNT
	.align		4
        /*0000*/ 	.byte	0x04, 0x2f
        /*0002*/ 	.short	(.L_19 - .L_18)
	.align		4
.L_18:
        /*0004*/ 	.word	index@(_ZN7cutlass13device_kernelINS_4gemm6kernel13GemmUniversalIN4cute5tupleIJiiiiEEENS1_10collective13CollectiveMmaINS1_35MainloopSm100TmaUmmaWarpSpecializedILi4ELi2ELi4ENS5_IJNS4_1CILi2EEESB_NSA_ILi1EEEEEEEENS5_IJNSA_ILi64EEESF_NSA_ILi32EEEEEENS_10tfloat32_tENS5_IJlSC_lEEESI_SJ_NS4_8TiledMMAINS4_8MMA_AtomIJNS4_17SM100_MMA_TF32_SSISI_SI_fLi64ELi64ELNS4_4UMMA5MajorE0ELSO_0ELNSN_7ScaleInE0ELSP_0EEEEEENS4_6LayoutINS5_IJSC_SC_SC_EEENS5_IJNSA_ILi0EEESU_SU_EEEEENS5_IJNS4_10UnderscoreESX_SX_EEEEENS4_23SM90_TMA_LOAD_MULTICASTENS4_14ComposedLayoutINS4_7SwizzleILi3ELi4ELi3EEENS4_18smem_ptr_flag_bitsILi32EEENSS_INS5_IJNSA_ILi8EEESG_EEENS5_IJSG_SC_EEEEEEEvNS4_8identityES10_S1A_vS1B_EENS_8epilogue10collective18CollectiveEpilogueINS1D_23Sm100TmaWarpSpecializedILi3ELi2ELi16ELb1ELb0EEEJSH_NS5_IJNSS_ISF_SC_EENSS_ISG_SC_EEEEESI_SJ_SI_SJ_NS1D_6fusion15FusionCallbacksIS1H_NS1L_17LinearCombinationISI_fSI_fLNS_15FloatRoundStyleE2EEESH_S1K_JEEENS4_5SM1004TMEM4LOAD26SM100_TMEM_LOAD_16dp128b8xENS4_13SM90_TMA_LOADES1A_NS4_17SM75_U32x4_LDSM_NENS4_14SM90_TMA_STOREES1A_NS4_17SM90_U32x4_STSM_NENS4_39AutoVectorizingCopyWithAssumedAlignmentILi128EEEEEEvvEEEEvNT_6ParamsE)
        /*0008*/ 	.word	0x00000050


	//----- nvinfo : EIATTR_FRAME_SIZE
	.align		4
.L_19:
        /*000c*/ 	.byte	0x04, 0x11
        /*000e*/ 	.short	(.L_21 - .L_20)
	.align		4
.L_20:
        /*0010*/ 	.word	index@($__internal_2_$__cuda_sm10x_tcgen05_guardrail_trap_unallocated_columns_being_dealloced)
        /*0014*/ 	.word	0x00000000


	//----- nvinfo : EIATTR_FRAME_SIZE
	.align		4
.L_21:
        /*0018*/ 	.byte	0x04, 0x11
        /*001a*/ 	.short	(.L_23 - .L_22)
	.align		4
.L_22:
        /*001c*/ 	.word	index@($__internal_1_$__cuda_sm10x_tcgen05_guardrail_trap_phase_invalid_during_alloc)
        /*0020*/ 	.word	0x00000000


	//----- nvinfo : EIATTR_FRAME_SIZE
	.align		4
.L_23:
        /*0024*/ 	.byte	0x04, 0x11
        /*0026*/ 	.short	(.L_25 - .L_24)
	.align		4
.L_24:
        /*0028*/ 	.word	index@($__internal_0_$__cuda_sm10x_tcgen05_guardrail_trap_col_being_dealloced_not_returned_by_alloc)
        /*002c*/ 	.word	0x00000000


	//----- nvinfo : EIATTR_FRAME_SIZE
	.align		4
.L_25:
        /*0030*/ 	.byte	0x04, 0x11
        /*0032*/ 	.short	(.L_27 - .L_26)
	.align		4
.L_26:
        /*0034*/ 	.word	index@(_ZN7cutlass13device_kernelINS_4gemm6kernel13GemmUniversalIN4cute5tupleIJiiiiEEENS1_10collective13CollectiveMmaINS1_35MainloopSm100TmaUmmaWarpSpecializedILi4ELi2ELi4ENS5_IJNS4_1CILi2EEESB_NSA_ILi1EEEEEEEENS5_IJNSA_ILi64EEESF_NSA_ILi32EEEEEENS_10tfloat32_tENS5_IJlSC_lEEESI_SJ_NS4_8TiledMMAINS4_8MMA_AtomIJNS4_17SM100_MMA_TF32_SSISI_SI_fLi64ELi64ELNS4_4UMMA5MajorE0ELSO_0ELNSN_7ScaleInE0ELSP_0EEEEEENS4_6LayoutINS5_IJSC_SC_SC_EEENS5_IJNSA_ILi0EEESU_SU_EEEEENS5_IJNS4_10UnderscoreESX_SX_EEEEENS4_23SM90_TMA_LOAD_MULTICASTENS4_14ComposedLayoutINS4_7SwizzleILi3ELi4ELi3EEENS4_18smem_ptr_flag_bitsILi32EEENSS_INS5_IJNSA_ILi8EEESG_EEENS5_IJSG_SC_EEEEEEEvNS4_8identityES10_S1A_vS1B_EENS_8epilogue10collective18CollectiveEpilogueINS1D_23Sm100TmaWarpSpecializedILi3ELi2ELi16ELb1ELb0EEEJSH_NS5_IJNSS_ISF_SC_EENSS_ISG_SC_EEEEESI_SJ_SI_SJ_NS1D_6fusion15FusionCallbacksIS1H_NS1L_17LinearCombinationISI_fSI_fLNS_15FloatRoundStyleE2EEESH_S1K_JEEENS4_5SM1004TMEM4LOAD26SM100_TMEM_LOAD_16dp128b8xENS4_13SM90_TMA_LOADES1A_NS4_17SM75_U32x4_LDSM_NENS4_14SM90_TMA_STOREES1A_NS4_17SM90_U32x4_STSM_NENS4_39AutoVectorizingCopyWithAssumedAlignmentILi128EEEEEEvvEEEEvNT_6ParamsE)
        /*0038*/ 	.word	0x00000000


	//----- nvinfo : EIATTR_MIN_STACK_SIZE
	.align		4
.L_27:
        /*003c*/ 	.byte	0x04, 0x12
        /*003e*/ 	.short	(.L_29 - .L_28)
	.align		4
.L_28:
        /*0040*/ 	.word	index@(_ZN7cutlass13device_kernelINS_4gemm6kernel13GemmUniversalIN4cute5tupleIJiiiiEEENS1_10collective13CollectiveMmaINS1_35MainloopSm100TmaUmmaWarpSpecializedILi4ELi2ELi4ENS5_IJNS4_1CILi2EEESB_NSA_ILi1EEEEEEEENS5_IJNSA_ILi64EEESF_NSA_ILi32EEEEEENS_10tfloat32_tENS5_IJlSC_lEEESI_SJ_NS4_8TiledMMAINS4_8MMA_AtomIJNS4_17SM100_MMA_TF32_SSISI_SI_fLi64ELi64ELNS4_4UMMA5MajorE0ELSO_0ELNSN_7ScaleInE0ELSP_0EEEEEENS4_6LayoutINS5_IJSC_SC_SC_EEENS5_IJNSA_ILi0EEESU_SU_EEEEENS5_IJNS4_10UnderscoreESX_SX_EEEEENS4_23SM90_TMA_LOAD_MULTICASTENS4_14ComposedLayoutINS4_7SwizzleILi3ELi4ELi3EEENS4_18smem_ptr_flag_bitsILi32EEENSS_INS5_IJNSA_ILi8EEESG_EEENS5_IJSG_SC_EEEEEEEvNS4_8identityES10_S1A_vS1B_EENS_8epilogue10collective18CollectiveEpilogueINS1D_23Sm100TmaWarpSpecializedILi3ELi2ELi16ELb1ELb0EEEJSH_NS5_IJNSS_ISF_SC_EENSS_ISG_SC_EEEEESI_SJ_SI_SJ_NS1D_6fusion15FusionCallbacksIS1H_NS1L_17LinearCombinationISI_fSI_fLNS_15FloatRoundStyleE2EEESH_S1K_JEEENS4_5SM1004TMEM4LOAD26SM100_TMEM_LOAD_16dp128b8xENS4_13SM90_TMA_LOADES1A_NS4_17SM75_U32x4_LDSM_NENS4_14SM90_TMA_STOREES1A_NS4_17SM90_U32x4_STSM_NENS4_39AutoVectorizingCopyWithAssumedAlignmentILi128EEEEEEvvEEEEvNT_6ParamsE)
        /*0044*/ 	.word	0x00000000
.L_29:


//--------------------- .nv.compat                --------------------------
	.section	.nv.compat,"",@"SHT_CUDA_COMPAT_INFO"
	.align	4
        /*0000*/ 	.byte	0x02, 0x09, 0x01, 0x00, 0x02, 0x02, 0x02, 0x00, 0x02, 0x05, 0x05, 0x00, 0x03, 0x07, 0x01, 0x01
        /*0010*/ 	.byte	0x02, 0x03, 0x01, 0x00, 0x02, 0x06, 0x01, 0x00, 0x04, 0x0b, 0x08, 0x00, 0x09, 0x00, 0x00, 0x00
        /*0020*/ 	.byte	0x00, 0x00, 0x00, 0x00


//--------------------- .nv.info._ZN7cutlass13device_kernelINS_4gemm6kernel13GemmUniversalIN4cute5tupleIJiiiiEEENS1_10collective13CollectiveMmaINS1_35MainloopSm100TmaUmmaWarpSpecializedILi4ELi2ELi4ENS5_IJNS4_1CILi2EEESB_NSA_ILi1EEEEEEEENS5_IJNSA_ILi64EEESF_NSA_ILi32EEEEEENS_10tfloat32_tENS5_IJlSC_lEEESI_SJ_NS4_8TiledMMAINS4_8MMA_AtomIJNS4_17SM100_MMA_TF32_SSISI_SI_fLi64ELi64ELNS4_4UMMA5MajorE0ELSO_0ELNSN_7ScaleInE0ELSP_0EEEEEENS4_6LayoutINS5_IJSC_SC_SC_EEENS5_IJNSA_ILi0EEESU_SU_EEEEENS5_IJNS4_10UnderscoreESX_SX_EEEEENS4_23SM90_TMA_LOAD_MULTICASTENS4_14ComposedLayoutINS4_7SwizzleILi3ELi4ELi3EEENS4_18smem_ptr_flag_bitsILi32EEENSS_INS5_IJNSA_ILi8EEESG_EEENS5_IJSG_SC_EEEEEEEvNS4_8identityES10_S1A_vS1B_EENS_8epilogue10collective18CollectiveEpilogueINS1D_23Sm100TmaWarpSpecializedILi3ELi2ELi16ELb1ELb0EEEJSH_NS5_IJNSS_ISF_SC_EENSS_ISG_SC_EEEEESI_SJ_SI_SJ_NS1D_6fusion15FusionCallbacksIS1H_NS1L_17LinearCombinationISI_fSI_fLNS_15FloatRoundStyleE2EEESH_S1K_JEEENS4_5SM1004TMEM4LOAD26SM100_TMEM_LOAD_16dp128b8xENS4_13SM90_TMA_LOADES1A_NS4_17SM75_U32x4_LDSM_NENS4_14SM90_TMA_STOREES1A_NS4_17SM90_U32x4_STSM_NENS4_39AutoVectorizingCopyWithAssumedAlignmentILi128EEEEEEvvEEEEvNT_6ParamsE --------------------------
	.section	.nv.info._ZN7cutlass13device_kernelINS_4gemm6kernel13GemmUniversalIN4cute5tupleIJiiiiEEENS1_10collective13CollectiveMmaINS1_35MainloopSm100TmaUmmaWarpSpecializedILi4ELi2ELi4ENS5_IJNS4_1CILi2EEESB_NSA_ILi1EEEEEEEENS5_IJNSA_ILi64EEESF_NSA_ILi32EEEEEENS_10tfloat32_tENS5_IJlSC_lEEESI_SJ_NS4_8TiledMMAINS4_8MMA_AtomIJNS4_17SM100_MMA_TF32_SSISI_SI_fLi64ELi64ELNS4_4UMMA5MajorE0ELSO_0ELNSN_7ScaleInE0ELSP_0EEEEEENS4_6LayoutINS5_IJSC_SC_SC_EEENS5_IJNSA_ILi0EEESU_SU_EEEEENS5_IJNS4_10UnderscoreESX_SX_EEEEENS4_23SM90_TMA_LOAD_MULTICASTENS4_14ComposedLayoutINS4_7SwizzleILi3ELi4ELi3EEENS4_18smem_ptr_flag_bitsILi32EEENSS_INS5_IJNSA_ILi8EEESG_EEENS5_IJSG_SC_EEEEEEEvNS4_8identityES10_S1A_vS1B_EENS_8epilogue10collective18CollectiveEpilogueINS1D_23Sm100TmaWarpSpecializedILi3ELi2ELi16ELb1ELb0EEEJSH_NS5_IJNSS_ISF_SC_EENSS_ISG_SC_EEEEESI_SJ_SI_SJ_NS1D_6fusion15FusionCallbacksIS1H_NS1L_17LinearCombinationISI_fSI_fLNS_15FloatRoundStyleE2EEESH_S1K_JEEENS4_5SM1004TMEM4LOAD26SM100_TMEM_LOAD_16dp128b8xENS4_13SM90_TMA_LOADES1A_NS4_17SM75_U32x4_LDSM_NENS4_14SM90_TMA_STOREES1A_NS4_17SM90_U32x4_STSM_NENS4_39AutoVectorizingCopyWithAssumedAlignmentILi128EEEEEEvvEEEEvNT_6ParamsE,"",@"SHT_CUDA_INFO"
	.sectionflags	@""
	.align	4


	//----- nvinfo : EIATTR_CUDA_API_VERSION
	.align		4
        /*0000*/ 	.byte	0x04, 0x37
        /*0002*/ 	.short	(.L_31 - .L_30)
.L_30:
        /*0004*/ 	.word	0x00000082


	//----- nvinfo : EIATTR_KPARAM_INFO
	.align		4
.L_31:
        /*0008*/ 	.byte	0x04, 0x17
        /*000a*/ 	.short	(.L_33 - .L_32)
.L_32:
        /*000c*/ 	.word	0x00000000
        /*0010*/ 	.short	0x0000
        /*0012*/ 	.short	0x0000
        /*0014*/ 	.byte	0x00, 0xf0, 0x01, 0x20


	//----- nvinfo : EIATTR_AT_ENTRY_FRAGMENTS
	.align		4
.L_33:
        /*0018*/ 	.byte	0x04, 0x4f
        /*001a*/ 	.short	(.L_35 - .L_34)


	//   ....[0]....
.L_34:
        /*001c*/ 	.word	0x00000006


	//----- nvinfo : EIATTR_RESERVED_SMEM_USED
	.align		4
.L_35:
        /*0020*/ 	.byte	0x01, 0x41
	.zero		2


	//----- nvinfo : EIATTR_SPARSE_MMA_MASK
	.align		4
        /*0024*/ 	.byte	0x03, 0x50
        /*0026*/ 	.short	0x0000


	//----- nvinfo : EIATTR_TCGEN05_1CTA_USED
	.align		4
        /*0028*/ 	.byte	0x01, 0x51
	.zero		2


	//----- nvinfo : EIATTR_MAXREG_COUNT
	.align		4
        /*002c*/ 	.byte	0x03, 0x1b
        /*002e*/ 	.short	0x00ff


	//----- nvinfo : EIATTR_NUM_BARRIERS
	.align		4
        /*0030*/ 	.byte	0x02, 0x4c
        /*0032*/ 	.byte	0x07
	.zero		1


	//----- nvinfo : EIATTR_EXTERNS
	.align		4
        /*0034*/ 	.byte	0x04, 0x0f
        /*0036*/ 	.short	(.L_37 - .L_36)


	//   ....[0]....
	.align		4
.L_36:
        /*0038*/ 	.word	index@(__assertfail)


	//----- nvinfo : EIATTR_MERCURY_ISA_VERSION
	.align		4
.L_37:
        /*003c*/ 	.byte	0x03, 0x5f
        /*003e*/ 	.short	0x0101


	//----- nvinfo : EIATTR_INT_WARP_WIDE_INSTR_OFFSETS
	.align		4
        /*0040*/ 	.byte	0x04, 0x31
        /*0042*/ 	.short	(.L_39 - .L_38)


	//   ....[0]....
.L_38:
        /*0044*/ 	.word	0x00003eb0


	//   ....[1]....
        /*0048*/ 	.word	0x00003ee0


	//   ....[2]....
        /*004c*/ 	.word	0x00003f00


	//   ....[3]....
        /*0050*/ 	.word	0x00004ad0


	//   ....[4]....
        /*0054*/ 	.word	0x00004b50


	//   ....[5]....
        /*0058*/ 	.word	0x00004c50


	//   ....[6]....
        /*005c*/ 	.word	0x00004d60


	//----- nvinfo : EIATTR_COOP_GROUP_MASK_REGIDS
	.align		4
.L_39:
        /*0060*/ 	.byte	0x04, 0x29
        /*0062*/ 	.short	(.L_41 - .L_40)


	//   ....[0]....
.L_40:
        /*0064*/ 	.word	0xffffffff


	//   ....[1]....
        /*0068*/ 	.word	0xffffffff


	//   ....[2]....
        /*006c*/ 	.word	0xffffffff


	//   ....[3]....
        /*0070*/ 	.word	0xffffffff


	//   ....[4]....
        /*0074*/ 	.word	0xffffffff


	//   ....[5]....
        /*0078*/ 	.word	0xffffffff


	//   ....[6]....
        /*007c*/ 	.word	0xffffffff


	//   ....[7]....
        /*0080*/ 	.word	0xffffffff


	//   ....[8]....
        /*0084*/ 	.word	0xffffffff


	//   ....[9]....
        /*0088*/ 	.word	0xffffffff


	//   ....[10]....
        /*008c*/ 	.word	0xffffffff


	//   ....[11]....
        /*0090*/ 	.word	0xffffffff


	//   ....[12]....
        /*0094*/ 	.word	0xffffffff


	//   ....[13]....
        /*0098*/ 	.word	0xffffffff


	//----- nvinfo : EIATTR_COOP_GROUP_INSTR_OFFSETS
	.align		4
.L_41:
        /*009c*/ 	.byte	0x04, 0x28
        /*009e*/ 	.short	(.L_43 - .L_42)


	//   ....[0]....
.L_42:
        /*00a0*/ 	.word	0x00000080


	//   ....[1]....
        /*00a4*/ 	.word	0x000004f0


	//   ....[2]....
        /*00a8*/ 	.word	0x000006a0


	//   ....[3]....
        /*00ac*/ 	.word	0x00000820


	//   ....[4]....
        /*00b0*/ 	.word	0x00000920


	//   ....[5]....
        /*00b4*/ 	.word	0x00000a90


	//   ....[6]....
        /*00b8*/ 	.word	0x00000c30


	//   ....[7]....
        /*00bc*/ 	.word	0x00000de0


	//   ....[8]....
        /*00c0*/ 	.word	0x000021e0


	//   ....[9]....
        /*00c4*/ 	.word	0x000030a0


	//   ....[10]....
        /*00c8*/ 	.word	0x000032b0


	//   ....[11]....
        /*00cc*/ 	.word	0x000032e0


	//   ....[12]....
        /*00d0*/ 	.word	0x00003d90


	//   ....[13]....
        /*00d4*/ 	.word	0x00003fc0


	//----- nvinfo : EIATTR_VRC_CTA_INIT_COUNT
	.align		4
.L_43:
        /*00d8*/ 	.byte	0x02, 0x4a
        /*00da*/ 	.byte	0x80
	.zero		1


	//----- nvinfo : EIATTR_SYSCALL_OFFSETS
	.align		4
        /*00dc*/ 	.byte	0x04, 0x46
        /*00de*/ 	.short	(.L_45 - .L_44)


	//   ....[0]....
.L_44:
        /*00e0*/ 	.word	0x00005a70


	//   ....[1]....
        /*00e4*/ 	.word	0x00005b60


	//   ....[2]....
        /*00e8*/ 	.word	0x00006480


	//   ....[3]....
        /*00ec*/ 	.word	0x00006ee0


	//----- nvinfo : EIATTR_MBARRIER_INSTR_OFFSETS
	.align		4
.L_45:
        /*00f0*/ 	.byte	0x04, 0x39
        /*00f2*/ 	.short	(.L_47 - .L_46)


	//   ....[0]....
.L_46:
        /*00f4*/ 	.word	0x00000610
        /*00f8*/ 	.word	0x000000ff
        /*00fc*/ 	.word	0x00000000
        /*0100*/ 	.short	0x0100
        /*0102*/ 	.byte	0x04
	.zero		1


	//   ....[1]....
        /*0104*/ 	.word	0x00000620
        /*0108*/ 	.word	0x000000ff
        /*010c*/ 	.word	0x00000020
        /*0110*/ 	.short	0x0100
        /*0112*/ 	.byte	0x04
	.zero		1


	//   ....[2]....
        /*0114*/ 	.word	0x00000630
        /*0118*/ 	.word	0x000000ff
        /*011c*/ 	.word	0x00000008
        /*0120*/ 	.short	0x0100
        /*0122*/ 	.byte	0x04
	.zero		1


	//   ....[3]....
        /*0124*/ 	.word	0x00000640
        /*0128*/ 	.word	0x000000ff
        /*012c*/ 	.word	0x00000028
        /*0130*/ 	.short	0x0100
        /*0132*/ 	.byte	0x04
	.zero		1


	//   ....[4]....
        /*0134*/ 	.word	0x00000650
        /*0138*/ 	.word	0x000000ff
        /*013c*/ 	.word	0x00000010
        /*0140*/ 	.short	0x0100
        /*0142*/ 	.byte	0x04
	.zero		1


	//   ....[5]....
        /*0144*/ 	.word	0x00000660
        /*0148*/ 	.word	0x000000ff
        /*014c*/ 	.word	0x00000030
        /*0150*/ 	.short	0x0100
        /*0152*/ 	.byte	0x04
	.zero		1


	//   ....[6]....
        /*0154*/ 	.word	0x00000670
        /*0158*/ 	.word	0x000000ff
        /*015c*/ 	.word	0x00000018
        /*0160*/ 	.short	0x0100
        /*0162*/ 	.byte	0x04
	.zero		1


	//   ....[7]....
        /*0164*/ 	.word	0x00000680
        /*0168*/ 	.word	0x000000ff
        /*016c*/ 	.word	0x00000038
        /*0170*/ 	.short	0x0100
        /*0172*/ 	.byte	0x04
	.zero		1


	//   ....[8]....
        /*0174*/ 	.word	0x000007b0
        /*0178*/ 	.word	0x000000ff
        /*017c*/ 	.word	0x00000040
        /*0180*/ 	.short	0x0100
        /*0182*/ 	.byte	0x04
	.zero		1


	//   ....[9]....
        /*0184*/ 	.word	0x000007c0
        /*0188*/ 	.word	0x000000ff
        /*018c*/ 	.word	0x00000058
        /*0190*/ 	.short	0x0100
        /*0192*/ 	.byte	0x04
	.zero		1


	//   ....[10]....
        /*0194*/ 	.word	0x000007d0
        /*0198*/ 	.word	0x000000ff
        /*019c*/ 	.word	0x00000048
        /*01a0*/ 	.short	0x0100
        /*01a2*/ 	.byte	0x04
	.zero		1


	//   ....[11]....
        /*01a4*/ 	.word	0x000007e0
        /*01a8*/ 	.word	0x000000ff
        /*01ac*/ 	.word	0x00000060
        /*01b0*/ 	.short	0x0100
        /*01b2*/ 	.byte	0x04
	.zero		1


	//   ....[12]....
        /*01b4*/ 	.word	0x000007f0
        /*01b8*/ 	.word	0x000000ff
        /*01bc*/ 	.word	0x00000050
        /*01c0*/ 	.short	0x0100
        /*01c2*/ 	.byte	0x04
	.zero		1


	//   ....[13]....
        /*01c4*/ 	.word	0x00000800
        /*01c8*/ 	.word	0x000000ff
        /*01cc*/ 	.word	0x00000068
        /*01d0*/ 	.short	0x0100
        /*01d2*/ 	.byte	0x04
	.zero		1


	//   ....[14]....
        /*01d4*/ 	.word	0x000008f0
        /*01d8*/ 	.word	0x000000ff
        /*01dc*/ 	.word	0x00000070
        /*01e0*/ 	.short	0x0100
        /*01e2*/ 	.byte	0x06
	.zero		1


	//   ....[15]....
        /*01e4*/ 	.word	0x00000900
        /*01e8*/ 	.word	0x000000ff
        /*01ec*/ 	.word	0x00000078
        /*01f0*/ 	.short	0x0100
        /*01f2*/ 	.byte	0x06
	.zero		1


	//   ....[16]....
        /*01f4*/ 	.word	0x00000a40
        /*01f8*/ 	.word	0x000000ff
        /*01fc*/ 	.word	0x00000080
        /*0200*/ 	.short	0x0100
        /*0202*/ 	.byte	0x06
	.zero		1


	//   ....[17]....
        /*0204*/ 	.word	0x00000a50
        /*0208*/ 	.word	0x000000ff
        /*020c*/ 	.word	0x00000090
        /*0210*/ 	.short	0x0100
        /*0212*/ 	.byte	0x06
	.zero		1


	//   ....[18]....
        /*0214*/ 	.word	0x00000a60
        /*0218*/ 	.word	0x000000ff
        /*021c*/ 	.word	0x00000088
        /*0220*/ 	.short	0x0100
        /*0222*/ 	.byte	0x06
	.zero		1


	//   ....[19]....
        /*0224*/ 	.word	0x00000a70
        /*0228*/ 	.word	0x000000ff
        /*022c*/ 	.word	0x00000098
        /*0230*/ 	.short	0x0100
        /*0232*/ 	.byte	0x06
	.zero		1


	//   ....[20]....
        /*0234*/ 	.word	0x00000ba0
        /*0238*/ 	.word	0x000000ff
        /*023c*/ 	.word	0x000000a0
        /*0240*/ 	.short	0x0100
        /*0242*/ 	.byte	0x04
	.zero		1


	//   ....[21]....
        /*0244*/ 	.word	0x00000bb0
        /*0248*/ 	.word	0x000000ff
        /*024c*/ 	.word	0x000000c0
        /*0250*/ 	.short	0x0100
        /*0252*/ 	.byte	0x04
	.zero		1


	//   ....[22]....
        /*0254*/ 	.word	0x00000bc0
        /*0258*/ 	.word	0x000000ff
        /*025c*/ 	.word	0x000000a8
        /*0260*/ 	.short	0x0100
        /*0262*/ 	.byte	0x04
	.zero		1


	//   ....[23]....
        /*0264*/ 	.word	0x00000bd0
        /*0268*/ 	.word	0x000000ff
        /*026c*/ 	.word	0x000000c8
        /*0270*/ 	.short	0x0100
        /*0272*/ 	.byte	0x04
	.zero		1


	//   ....[24]....
        /*0274*/ 	.word	0x00000be0
        /*0278*/ 	.word	0x000000ff
        /*027c*/ 	.word	0x000000b0
        /*0280*/ 	.short	0x0100
        /*0282*/ 	.byte	0x04
	.zero		1


	//   ....[25]....
        /*0284*/ 	.word	0x00000bf0
        /*0288*/ 	.word	0x000000ff
        /*028c*/ 	.word	0x000000d0
        /*0290*/ 	.short	0x0100
        /*0292*/ 	.byte	0x04
	.zero		1


	//   ....[26]....
        /*0294*/ 	.word	0x00000c00
        /*0298*/ 	.word	0x000000ff
        /*029c*/ 	.word	0x000000b8
        /*02a0*/ 	.short	0x0100
        /*02a2*/ 	.byte	0x04
	.zero		1


	//   ....[27]....
        /*02a4*/ 	.word	0x00000c10
        /*02a8*/ 	.word	0x000000ff
        /*02ac*/ 	.word	0x000000d8
        /*02b0*/ 	.short	0x0100
        /*02b2*/ 	.byte	0x04
	.zero		1


	//   ....[28]....
        /*02b4*/ 	.word	0x00000d00
        /*02b8*/ 	.word	0x000000ff
        /*02bc*/ 	.word	0x000000e0
        /*02c0*/ 	.short	0x0100
        /*02c2*/ 	.byte	0x04
	.zero		1


	//   ....[29]....
        /*02c4*/ 	.word	0x00000d10
        /*02c8*/ 	.word	0x000000ff
        /*02cc*/ 	.word	0x000000f0
        /*02d0*/ 	.short	0x0100
        /*02d2*/ 	.byte	0x04
	.zero		1


	//   ....[30]....
        /*02d4*/ 	.word	0x00000d20
        /*02d8*/ 	.word	0x000000ff
        /*02dc*/ 	.word	0x000000e8
        /*02e0*/ 	.short	0x0100
        /*02e2*/ 	.byte	0x04
	.zero		1


	//   ....[31]....
        /*02e4*/ 	.word	0x00000d30
        /*02e8*/ 	.word	0x000000ff
        /*02ec*/ 	.word	0x000000f8
        /*02f0*/ 	.short	0x0100
        /*02f2*/ 	.byte	0x04
	.zero		1


	//   ....[32]....
        /*02f4*/ 	.word	0x000019d0
        /*02f8*/ 	.word	0x00000000
        /*02fc*/ 	.word	0x000000f0
        /*0300*/ 	.short	0x010a
        /*0302*/ 	.byte	0xff
	.zero		1


	//   ....[33]....
        /*0304*/ 	.word	0x00001a00
        /*0308*/ 	.word	0x00000000
        /*030c*/ 	.word	0x000000e0
        /*0310*/ 	.short	0x0101
        /*0312*/ 	.byte	0xff
	.zero		1


	//   ....[34]....
        /*0314*/ 	.word	0x00001ae0
        /*0318*/ 	.word	0x000000ff
        /*031c*/ 	.word	0x00000020
        /*0320*/ 	.short	0x010a
        /*0322*/ 	.byte	0x04
	.zero		1


	//   ....[35]....
        /*0324*/ 	.word	0x00001b60
        /*0328*/ 	.word	0x000000ff
        /*032c*/ 	.word	0x00000020
        /*0330*/ 	.short	0x010a
        /*0332*/ 	.byte	0x21
	.zero		1


	//   ....[36]....
        /*0334*/ 	.word	0x00001cf0
        /*0338*/ 	.word	0x000000ff
        /*033c*/ 	.word	0x00000020
        /*0340*/ 	.short	0x010a
        /*0342*/ 	.byte	0x08
	.zero		1


	//   ....[37]....
        /*0344*/ 	.word	0x00001e50
        /*0348*/ 	.word	0x000000ff
        /*034c*/ 	.word	0x00000078
        /*0350*/ 	.short	0x0101
        /*0352*/ 	.byte	0x06
	.zero		1


	//   ....[38]....
        /*0354*/ 	.word	0x00001e70
        /*0358*/ 	.word	0x000000ff
        /*035c*/ 	.word	0x00000020
        /*0360*/ 	.short	0x010a
        /*0362*/ 	.byte	0x04
	.zero		1


	//   ....[39]....
        /*0364*/ 	.word	0x00001ef0
        /*0368*/ 	.word	0x000000ff
        /*036c*/ 	.word	0x00000020
        /*0370*/ 	.short	0x010a
        /*0372*/ 	.byte	0x11
	.zero		1


	//   ....[40]....
        /*0374*/ 	.word	0x00002080
        /*0378*/ 	.word	0x000000ff
        /*037c*/ 	.word	0x00000020
        /*0380*/ 	.short	0x010a
        /*0382*/ 	.byte	0x07
	.zero		1


	//   ....[41]....
        /*0384*/ 	.word	0x00002210
        /*0388*/ 	.word	0x00000003
        /*038c*/ 	.word	0x00000080
        /*0390*/ 	.short	0x010a
        /*0392*/ 	.byte	0xff
	.zero		1


	//   ....[42]....
        /*0394*/ 	.word	0x00002360
        /*0398*/ 	.word	0x00000000
        /*039c*/ 	.word	0x00000000
        /*03a0*/ 	.short	0x0101
        /*03a2*/ 	.byte	0xff
	.zero		1


	//   ....[43]....
        /*03a4*/ 	.word	0x00002920
        /*03a8*/ 	.word	0x000000ff
        /*03ac*/ 	.word	0x00000000
        /*03b0*/ 	.short	0x010a
        /*03b2*/ 	.byte	0x04
	.zero		1


	//   ....[44]....
        /*03b4*/ 	.word	0x000029b0
        /*03b8*/ 	.word	0x000000ff
        /*03bc*/ 	.word	0x00000000
        /*03c0*/ 	.short	0x010a
        /*03c2*/ 	.byte	0x05
	.zero		1


	//   ....[45]....
        /*03c4*/ 	.word	0x00002a40
        /*03c8*/ 	.word	0x000000ff
        /*03cc*/ 	.word	0x00000000
        /*03d0*/ 	.short	0x010a
        /*03d2*/ 	.byte	0x05
	.zero		1


	//   ....[46]....
        /*03d4*/ 	.word	0x00002ae0
        /*03d8*/ 	.word	0x00000000
        /*03dc*/ 	.word	0x00000000
        /*03e0*/ 	.short	0x010a
        /*03e2*/ 	.byte	0xff
	.zero		1


	//   ....[47]....
        /*03e4*/ 	.word	0x00002c00
        /*03e8*/ 	.word	0x00000002
        /*03ec*/ 	.word	0x000000e0
        /*03f0*/ 	.short	0x010a
        /*03f2*/ 	.byte	0xff
	.zero		1


	//   ....[48]....
        /*03f4*/ 	.word	0x00002c70
        /*03f8*/ 	.word	0x00000002
        /*03fc*/ 	.word	0x00000000
        /*0400*/ 	.short	0x0101
        /*0402*/ 	.byte	0xff
	.zero		1


	//   ....[49]....
        /*0404*/ 	.word	0x00002c90
        /*0408*/ 	.word	0x000000ff
        /*040c*/ 	.word	0x00000090
        /*0410*/ 	.short	0x010a
        /*0412*/ 	.byte	0x04
	.zero		1


	//   ....[50]....
        /*0414*/ 	.word	0x00002db0
        /*0418*/ 	.word	0x00000002
        /*041c*/ 	.word	0x00000080
        /*0420*/ 	.short	0x010a
        /*0422*/ 	.byte	0xff
	.zero		1


	//   ....[51]....
        /*0424*/ 	.word	0x00002eb0
        /*0428*/ 	.word	0x00000002
        /*042c*/ 	.word	0x00000000
        /*0430*/ 	.short	0x0101
        /*0432*/ 	.byte	0xff
	.zero		1


	//   ....[52]....
        /*0434*/ 	.word	0x00002f40
        /*0438*/ 	.word	0x000000ff
        /*043c*/ 	.word	0x00000090
        /*0440*/ 	.short	0x0106
        /*0442*/ 	.byte	0x04
	.zero		1


	//   ....[53]....
        /*0444*/ 	.word	0x00002f60
        /*0448*/ 	.word	0x000000ff
        /*044c*/ 	.word	0x00000090
        /*0450*/ 	.short	0x010a
        /*0452*/ 	.byte	0x04
	.zero		1


	//   ....[54]....
        /*0454*/ 	.word	0x00002ff0
        /*0458*/ 	.word	0x000000ff
        /*045c*/ 	.word	0x00000090
        /*0460*/ 	.short	0x0106
        /*0462*/ 	.byte	0x07
	.zero		1


	//   ....[55]....
        /*0464*/ 	.word	0x00003030
        /*0468*/ 	.word	0x00000000
        /*046c*/ 	.word	0x00000090
        /*0470*/ 	.short	0x010a
        /*0472*/ 	.byte	0xff
	.zero		1


	//   ....[56]....
        /*0474*/ 	.word	0x00003580
        /*0478*/ 	.word	0x00000000
        /*047c*/ 	.word	0x00000080
        /*0480*/ 	.short	0x010a
        /*0482*/ 	.byte	0xff
	.zero		1


	//   ....[57]....
        /*0484*/ 	.word	0x00003680
        /*0488*/ 	.word	0x00000003
        /*048c*/ 	.word	0x00000000
        /*0490*/ 	.short	0x0101
        /*0492*/ 	.byte	0xff
	.zero		1


	//   ....[58]....
        /*0494*/ 	.word	0x00003690
        /*0498*/ 	.word	0x000000ff
        /*049c*/ 	.word	0x00000000
        /*04a0*/ 	.short	0x010a
        /*04a2*/ 	.byte	0x04
	.zero		1


	//   ....[59]....
        /*04a4*/ 	.word	0x00003710
        /*04a8*/ 	.word	0x000000ff
        /*04ac*/ 	.word	0x000000c0
        /*04b0*/ 	.short	0x010a
        /*04b2*/ 	.byte	0x1f
	.zero		1


	//   ....[60]....
        /*04b4*/ 	.word	0x000037f0
        /*04b8*/ 	.word	0x000000ff
        /*04bc*/ 	.word	0x00000000
        /*04c0*/ 	.short	0x010a
        /*04c2*/ 	.byte	0x05
	.zero		1


	//   ....[61]....
        /*04c4*/ 	.word	0x00003930
        /*04c8*/ 	.word	0x000000ff
        /*04cc*/ 	.word	0x00000000
        /*04d0*/ 	.short	0x010a
        /*04d2*/ 	.byte	0x04
	.zero		1


	//   ....[62]....
        /*04d4*/ 	.word	0x00003bc0
        /*04d8*/ 	.word	0x000000ff
        /*04dc*/ 	.word	0x00000000
        /*04e0*/ 	.short	0x010a
        /*04e2*/ 	.byte	0x04
	.zero		1


	//   ....[63]....
        /*04e4*/ 	.word	0x00003c50
        /*04e8*/ 	.word	0x000000ff
        /*04ec*/ 	.word	0x00000000
        /*04f0*/ 	.short	0x010a
        /*04f2*/ 	.byte	0x05
	.zero		1


	//   ....[64]....
        /*04f4*/ 	.word	0x00003ce0
        /*04f8*/ 	.word	0x000000ff
        /*04fc*/ 	.word	0x00000000
        /*0500*/ 	.short	0x010a
        /*0502*/ 	.byte	0x05
	.zero		1


	//   ....[65]....
        /*0504*/ 	.word	0x00003d70
        /*0508*/ 	.word	0x000000ff
        /*050c*/ 	.word	0x00000000
        /*0510*/ 	.short	0x010a
        /*0512*/ 	.byte	0x04
	.zero		1


	//   ....[66]....
        /*0514*/ 	.word	0x00004200
        /*0518*/ 	.word	0x0000000c
        /*051c*/ 	.word	0x00000080
        /*0520*/ 	.short	0x010a
        /*0522*/ 	.byte	0xff
	.zero		1


	//   ....[67]....
        /*0524*/ 	.word	0x00004370
        /*0528*/ 	.word	0x00000000
        /*052c*/ 	.word	0x00000000
        /*0530*/ 	.short	0x0101
        /*0532*/ 	.byte	0xff
	.zero		1


	//   ....[68]....
        /*0534*/ 	.word	0x000047f0
        /*0538*/ 	.word	0x000000ff
        /*053c*/ 	.word	0x00000078
        /*0540*/ 	.short	0x010a
        /*0542*/ 	.byte	0x18
	.zero		1


	//   ....[69]....
        /*0544*/ 	.word	0x000049b0
        /*0548*/ 	.word	0x000000ff
        /*054c*/ 	.word	0x00000058
        /*0550*/ 	.short	0x010a
        /*0552*/ 	.byte	0x04
	.zero		1


	//   ....[70]....
        /*0554*/ 	.word	0x00004b80
        /*0558*/ 	.word	0x000000ff
        /*055c*/ 	.word	0x00000040
        /*0560*/ 	.short	0x010b
        /*0562*/ 	.byte	0x04
	.zero		1


	//   ....[71]....
        /*0564*/ 	.word	0x00004b90
        /*0568*/ 	.word	0x000000ff
        /*056c*/ 	.word	0x00000000
        /*0570*/ 	.short	0x0101
        /*0572*/ 	.byte	0x14
	.zero		1


	//   ....[72]....
        /*0574*/ 	.word	0x00004ba0
        /*0578*/ 	.word	0x000000ff
        /*057c*/ 	.word	0x00000058
        /*0580*/ 	.short	0x010a
        /*0582*/ 	.byte	0x05
	.zero		1


	//   ....[73]....
        /*0584*/ 	.word	0x00004d90
        /*0588*/ 	.word	0x000000ff
        /*058c*/ 	.word	0x00000040
        /*0590*/ 	.short	0x010b
        /*0592*/ 	.byte	0x05
	.zero		1


	//   ....[74]....
        /*0594*/ 	.word	0x00004da0
        /*0598*/ 	.word	0x000000ff
        /*059c*/ 	.word	0x00000000
        /*05a0*/ 	.short	0x0101
        /*05a2*/ 	.byte	0x04
	.zero		1


	//   ....[75]....
        /*05a4*/ 	.word	0x00004e40
        /*05a8*/ 	.word	0x000000ff
        /*05ac*/ 	.word	0x00000000
        /*05b0*/ 	.short	0x010a
        /*05b2*/ 	.byte	0x04
	.zero		1


	//   ....[76]....
        /*05b4*/ 	.word	0x00004ed0
        /*05b8*/ 	.word	0x000000ff
        /*05bc*/ 	.word	0x00000000
        /*05c0*/ 	.short	0x010a
        /*05c2*/ 	.byte	0x05
	.zero		1


	//   ....[77]....
        /*05c4*/ 	.word	0x00004f70
        /*05c8*/ 	.word	0x00000000
        /*05cc*/ 	.word	0x00000000
        /*05d0*/ 	.short	0x010a
        /*05d2*/ 	.byte	0xff
	.zero		1


	//   ....[78]....
        /*05d4*/ 	.word	0x000052e0
        /*05d8*/ 	.word	0x00000000
        /*05dc*/ 	.word	0x00000080
        /*05e0*/ 	.short	0x010a
        /*05e2*/ 	.byte	0xff
	.zero		1


	//   ....[79]....
        /*05e4*/ 	.word	0x000053b0
        /*05e8*/ 	.word	0x00000000
        /*05ec*/ 	.word	0x00000000
        /*05f0*/ 	.short	0x0101
        /*05f2*/ 	.byte	0xff
	.zero		1


	//   ....[80]....
        /*05f4*/ 	.word	0x00006000
        /*05f8*/ 	.word	0x00000002
        /*05fc*/ 	.word	0x00000040
        /*0600*/ 	.short	0x010a
        /*0602*/ 	.byte	0xff
	.zero		1


	//   ....[81]....
        /*0604*/ 	.word	0x00006040
        /*0608*/ 	.word	0x00000047
        /*060c*/ 	.word	0x000000a0
        /*0610*/ 	.short	0x010a
        /*0612*/ 	.byte	0xff
	.zero		1


	//   ....[82]....
        /*0614*/ 	.word	0x00006130
        /*0618*/ 	.word	0x00000002
        /*061c*/ 	.word	0x00000040
        /*0620*/ 	.short	0x010a
        /*0622*/ 	.byte	0xff
	.zero		1


	//   ....[83]....
        /*0624*/ 	.word	0x00006360
        /*0628*/ 	.word	0x00000047
        /*062c*/ 	.word	0x000000a0
        /*0630*/ 	.short	0x010a
        /*0632*/ 	.byte	0xff
	.zero		1


	//   ....[84]....
        /*0634*/ 	.word	0x00006c00
        /*0638*/ 	.word	0x00000000
        /*063c*/ 	.word	0x00000000
        /*0640*/ 	.short	0x0101
        /*0642*/ 	.byte	0xff
	.zero		1


	//   ....[85]....
        /*0644*/ 	.word	0x00006c10
        /*0648*/ 	.word	0x00000002
        /*064c*/ 	.word	0x00000040
        /*0650*/ 	.short	0x010a
        /*0652*/ 	.byte	0xff
	.zero		1


	//   ....[86]....
        /*0654*/ 	.word	0x00006ce0
        /*0658*/ 	.word	0x00000002
        /*065c*/ 	.word	0x00000040
        /*0660*/ 	.short	0x010a
        /*0662*/ 	.byte	0xff
	.zero		1


	//   ....[87]....
        /*0664*/ 	.word	0x000072e0
        /*0668*/ 	.word	0x000000ff
        /*066c*/ 	.word	0x00000000
        /*0670*/ 	.short	0x0101
        /*0672*/ 	.byte	0x04
	.zero		1


	//   ....[88]....
        /*0674*/ 	.word	0x000076d0
        /*0678*/ 	.word	0x00000000
        /*067c*/ 	.word	0x00000000
        /*0680*/ 	.short	0x0101
        /*0682*/ 	.byte	0xff
	.zero		1


	//   ....[89]....
        /*0684*/ 	.word	0x00007980
        /*0688*/ 	.word	0x000000ff
        /*068c*/ 	.word	0x00000000
        /*0690*/ 	.short	0x0101
        /*0692*/ 	.byte	0x04
	.zero		1


	//   ....[90]....
        /*0694*/ 	.word	0x000079a0
        /*0698*/ 	.word	0x00000000
        /*069c*/ 	.word	0x000000f0
        /*06a0*/ 	.short	0x010a
        /*06a2*/ 	.byte	0xff
	.zero		1


	//   ....[91]....
        /*06a4*/ 	.word	0x00007a00
        /*06a8*/ 	.word	0x00000000
        /*06ac*/ 	.word	0x00000020
        /*06b0*/ 	.short	0x010a
        /*06b2*/ 	.byte	0xff
	.zero		1


	//   ....[92]....
        /*06b4*/ 	.word	0x00007a60
        /*06b8*/ 	.word	0x00000000
        /*06bc*/ 	.word	0x00000020
        /*06c0*/ 	.short	0x010a
        /*06c2*/ 	.byte	0xff
	.zero		1


	//   ....[93]....
        /*06c4*/ 	.word	0x00007ab0
        /*06c8*/ 	.word	0x00000003
        /*06cc*/ 	.word	0x00000080
        /*06d0*/ 	.short	0x010a
        /*06d2*/ 	.byte	0xff
	.zero		1


	//   ....[94]....
        /*06d4*/ 	.word	0x00007b10
        /*06d8*/ 	.word	0x00000000
        /*06dc*/ 	.word	0x00000000
        /*06e0*/ 	.short	0x010a
        /*06e2*/ 	.byte	0xff
	.zero		1


	//   ....[95]....
        /*06e4*/ 	.word	0x00007b70
        /*06e8*/ 	.word	0x00000000
        /*06ec*/ 	.word	0x00000000
        /*06f0*/ 	.short	0x010a
        /*06f2*/ 	.byte	0xff
	.zero		1


	//   ....[96]....
        /*06f4*/ 	.word	0x00007bd0
        /*06f8*/ 	.word	0x00000000
        /*06fc*/ 	.word	0x00000000
        /*0700*/ 	.short	0x010a
        /*0702*/ 	.byte	0xff
	.zero		1


	//   ....[97]....
        /*0704*/ 	.word	0x00007c20
        /*0708*/ 	.word	0x00000002
        /*070c*/ 	.word	0x000000e0
        /*0710*/ 	.short	0x010a
        /*0712*/ 	.byte	0xff
	.zero		1


	//   ....[98]....
        /*0714*/ 	.word	0x00007c80
        /*0718*/ 	.word	0x00000002
        /*071c*/ 	.word	0x00000090
        /*0720*/ 	.short	0x010a
        /*0722*/ 	.byte	0xff
	.zero		1


	//   ....[99]....
        /*0724*/ 	.word	0x00007cd0
        /*0728*/ 	.word	0x00000002
        /*072c*/ 	.word	0x00000080
        /*0730*/ 	.short	0x010a
        /*0732*/ 	.byte	0xff
	.zero		1


	//   ....[100]....
        /*0734*/ 	.word	0x00007d30
        /*0738*/ 	.word	0x00000000
        /*073c*/ 	.word	0x00000090
        /*0740*/ 	.short	0x010a
        /*0742*/ 	.byte	0xff
	.zero		1


	//   ....[101]....
        /*0744*/ 	.word	0x00007d80
        /*0748*/ 	.word	0x00000000
        /*074c*/ 	.word	0x00000080
        /*0750*/ 	.short	0x010a
        /*0752*/ 	.byte	0xff
	.zero		1


	//   ....[102]....
        /*0754*/ 	.word	0x00007de0
        /*0758*/ 	.word	0x00000002
        /*075c*/ 	.word	0x000000c0
        /*0760*/ 	.short	0x010a
        /*0762*/ 	.byte	0xff
	.zero		1


	//   ....[103]....
        /*0764*/ 	.word	0x00007e40
        /*0768*/ 	.word	0x00000000
        /*076c*/ 	.word	0x00000000
        /*0770*/ 	.short	0x010a
        /*0772*/ 	.byte	0xff
	.zero		1


	//   ....[104]....
        /*0774*/ 	.word	0x00007ea0
        /*0778*/ 	.word	0x00000000
        /*077c*/ 	.word	0x00000000
        /*0780*/ 	.short	0x010a
        /*0782*/ 	.byte	0xff
	.zero		1


	//   ....[105]....
        /*0784*/ 	.word	0x00007f00
        /*0788*/ 	.word	0x00000000
        /*078c*/ 	.word	0x00000000
        /*0790*/ 	.short	0x010a
        /*0792*/ 	.byte	0xff
	.zero		1


	//   ....[106]....
        /*0794*/ 	.word	0x00007f60
        /*0798*/ 	.word	0x00000000
        /*079c*/ 	.word	0x00000000
        /*07a0*/ 	.short	0x010a
        /*07a2*/ 	.byte	0xff
	.zero		1


	//   ....[107]....
        /*07a4*/ 	.word	0x00007fc0
        /*07a8*/ 	.word	0x00000000
        /*07ac*/ 	.word	0x00000000
        /*07b0*/ 	.short	0x010a
        /*07b2*/ 	.byte	0xff
	.zero		1


	//   ....[108]....
        /*07b4*/ 	.word	0x00008010
        /*07b8*/ 	.word	0x0000000c
        /*07bc*/ 	.word	0x00000080
        /*07c0*/ 	.short	0x010a
        /*07c2*/ 	.byte	0xff
	.zero		1


	//   ....[109]....
        /*07c4*/ 	.word	0x00008070
        /*07c8*/ 	.word	0x00000000
        /*07cc*/ 	.word	0x00000078
        /*07d0*/ 	.short	0x010a
        /*07d2*/ 	.byte	0xff
	.zero		1


	//   ....[110]....
        /*07d4*/ 	.word	0x000080d0
        /*07d8*/ 	.word	0x00000000
        /*07dc*/ 	.word	0x00000058
        /*07e0*/ 	.short	0x010a
        /*07e2*/ 	.byte	0xff
	.zero		1


	//   ....[111]....
        /*07e4*/ 	.word	0x00008130
        /*07e8*/ 	.word	0x00000006
        /*07ec*/ 	.word	0x00000058
        /*07f0*/ 	.short	0x010a
        /*07f2*/ 	.byte	0xff
	.zero		1


	//   ....[112]....
        /*07f4*/ 	.word	0x00008190
        /*07f8*/ 	.word	0x00000000
        /*07fc*/ 	.word	0x00000000
        /*0800*/ 	.short	0x010a
        /*0802*/ 	.byte	0xff
	.zero		1


	//   ....[113]....
        /*0804*/ 	.word	0x000081f0
        /*0808*/ 	.word	0x00000000
        /*080c*/ 	.word	0x00000000
        /*0810*/ 	.short	0x010a
        /*0812*/ 	.byte	0xff
	.zero		1


	//   ....[114]....
        /*0814*/ 	.word	0x00008240
        /*0818*/ 	.word	0x00000000
        /*081c*/ 	.word	0x00000080
        /*0820*/ 	.short	0x010a
        /*0822*/ 	.byte	0xff
	.zero		1


	//   ....[115]....
        /*0824*/ 	.word	0x00008290
        /*0828*/ 	.word	0x00000002
        /*082c*/ 	.word	0x00000040
        /*0830*/ 	.short	0x010a
        /*0832*/ 	.byte	0xff
	.zero		1


	//   ....[116]....
        /*0834*/ 	.word	0x000082e0
        /*0838*/ 	.word	0x00000047
        /*083c*/ 	.word	0x000000a0
        /*0840*/ 	.short	0x010a
        /*0842*/ 	.byte	0xff
	.zero		1


	//   ....[117]....
        /*0844*/ 	.word	0x00008330
        /*0848*/ 	.word	0x00000002
        /*084c*/ 	.word	0x00000040
        /*0850*/ 	.short	0x010a
        /*0852*/ 	.byte	0xff
	.zero		1


	//----- nvinfo : EIATTR_NUM_MBARRIERS
	.align		4
.L_47:
        /*0854*/ 	.byte	0x03, 0x38
        /*0856*/ 	.short	0x0020


	//----- nvinfo : EIATTR_EXIT_INSTR_OFFSETS
	.align		4
        /*0858*/ 	.byte	0x04, 0x1c
        /*085a*/ 	.short	(.L_49 - .L_48)


	//   ....[0]....
.L_48:
        /*085c*/ 	.word	0x00002b10


	//   ....[1]....
        /*0860*/ 	.word	0x00003000


	//   ....[2]....
        /*0864*/ 	.word	0x00003060


	//   ....[3]....
        /*0868*/ 	.word	0x00003fd0


	//   ....[4]....
        /*086c*/ 	.word	0x00004fa0


	//   ....[5]....
        /*0870*/ 	.word	0x00004fe0


	//   ....[6]....
        /*0874*/ 	.word	0x00007870


	//   ....[7]....
        /*0878*/ 	.word	0x000078f0


	//   ....[8]....
        /*087c*/ 	.word	0x00007920


	//   ....[9]....
        /*0880*/ 	.word	0x00007990


	//----- nvinfo : EIATTR_MAX_THREADS
	.align		4
.L_49:
        /*0884*/ 	.byte	0x04, 0x05
        /*0886*/ 	.short	(.L_51 - .L_50)
.L_50:
        /*0888*/ 	.word	0x00000100
        /*088c*/ 	.word	0x00000001
        /*0890*/ 	.word	0x00000001


	//----- nvinfo : EIATTR_CRS_STACK_SIZE
	.align		4
.L_51:
        /*0894*/ 	.byte	0x04, 0x1e
        /*0896*/ 	.short	(.L_53 - .L_52)
.L_52:
        /*0898*/ 	.word	0x00000000


	//----- nvinfo : EIATTR_CBANK_PARAM_SIZE
	.align		4
.L_53:
        /*089c*/ 	.byte	0x03, 0x19
        /*089e*/ 	.short	0x0800


	//----- nvinfo : EIATTR_PARAM_CBANK
	.align		4
        /*08a0*/ 	.byte	0x04, 0x0a
        /*08a2*/ 	.short	(.L_55 - .L_54)
	.align		4
.L_54:
        /*08a4*/ 	.word	index@(.nv.constant0._ZN7cutlass13device_kernelINS_4gemm6kernel13GemmUniversalIN4cute5tupleIJiiiiEEENS1_10collective13CollectiveMmaINS1_35MainloopSm100TmaUmmaWarpSpecializedILi4ELi2ELi4ENS5_IJNS4_1CILi2EEESB_NSA_ILi1EEEEEEEENS5_IJNSA_ILi64EEESF_NSA_ILi32EEEEEENS_10tfloat32_tENS5_IJlSC_lEEESI_SJ_NS4_8TiledMMAINS4_8MMA_AtomIJNS4_17SM100_MMA_TF32_SSISI_SI_fLi64ELi64ELNS4_4UMMA5MajorE0ELSO_0ELNSN_7ScaleInE0ELSP_0EEEEEENS4_6LayoutINS5_IJSC_SC_SC_EEENS5_IJNSA_ILi0EEESU_SU_EEEEENS5_IJNS4_10UnderscoreESX_SX_EEEEENS4_23SM90_TMA_LOAD_MULTICASTENS4_14ComposedLayoutINS4_7SwizzleILi3ELi4ELi3EEENS4_18smem_ptr_flag_bitsILi32EEENSS_INS5_IJNSA_ILi8EEESG_EEENS5_IJSG_SC_EEEEEEEvNS4_8identityES10_S1A_vS1B_EENS_8epilogue10collective18CollectiveEpilogueINS1D_23Sm100TmaWarpSpecializedILi3ELi2ELi16ELb1ELb0EEEJSH_NS5_IJNSS_ISF_SC_EENSS_ISG_SC_EEEEESI_SJ_SI_SJ_NS1D_6fusion15FusionCallbacksIS1H_NS1L_17LinearCombinationISI_fSI_fLNS_15FloatRoundStyleE2EEESH_S1K_JEEENS4_5SM1004TMEM4LOAD26SM100_TMEM_LOAD_16dp128b8xENS4_13SM90_TMA_LOADES1A_NS4_17SM75_U32x4_LDSM_NENS4_14SM90_TMA_STOREES1A_NS4_17SM90_U32x4_STSM_NENS4_39AutoVectorizingCopyWithAssumedAlignmentILi128EEEEEEvvEEEEvNT_6ParamsE)
        /*08a8*/ 	.short	0x0380
        /*08aa*/ 	.short	0x0800


	//----- nvinfo : EIATTR_SW_WAR
	.align		4
.L_55:
        /*08ac*/ 	.byte	0x04, 0x36
        /*08ae*/ 	.short	(.L_57 - .L_56)
.L_56:
        /*08b0*/ 	.word	0x00000008
.L_57:


//--------------------- .nv.callgraph             --------------------------
	.section	.nv.callgraph,"",@"SHT_CUDA_CALLGRAPH"
	.align	4
	.sectionentsize	8
	.align		4
        /*0000*/ 	.word	0x00000000
	.align		4
        /*0004*/ 	.word	0xffffffff
	.align		4
        /*0008*/ 	.word	index@(_ZN7cutlass13device_kernelINS_4gemm6kernel13GemmUniversalIN4cute5tupleIJiiiiEEENS1_10collective13CollectiveMmaINS1_35MainloopSm100TmaUmmaWarpSpecializedILi4ELi2ELi4ENS5_IJNS4_1CILi2EEESB_NSA_ILi1EEEEEEEENS5_IJNSA_ILi64EEESF_NSA_ILi32EEEEEENS_10tfloat32_tENS5_IJlSC_lEEESI_SJ_NS4_8TiledMMAINS4_8MMA_AtomIJNS4_17SM100_MMA_TF32_SSISI_SI_fLi64ELi64ELNS4_4UMMA5MajorE0ELSO_0ELNSN_7ScaleInE0ELSP_0EEEEEENS4_6LayoutINS5_IJSC_SC_SC_EEENS5_IJNSA_ILi0EEESU_SU_EEEEENS5_IJNS4_10UnderscoreESX_SX_EEEEENS4_23SM90_TMA_LOAD_MULTICASTENS4_14ComposedLayoutINS4_7SwizzleILi3ELi4ELi3EEENS4_18smem_ptr_flag_bitsILi32EEENSS_INS5_IJNSA_ILi8EEESG_EEENS5_IJSG_SC_EEEEEEEvNS4_8identityES10_S1A_vS1B_EENS_8epilogue10collective18CollectiveEpilogueINS1D_23Sm100TmaWarpSpecializedILi3ELi2ELi16ELb1ELb0EEEJSH_NS5_IJNSS_ISF_SC_EENSS_ISG_SC_EEEEESI_SJ_SI_SJ_NS1D_6fusion15FusionCallbacksIS1H_NS1L_17LinearCombinationISI_fSI_fLNS_15FloatRoundStyleE2EEESH_S1K_JEEENS4_5SM1004TMEM4LOAD26SM100_TMEM_LOAD_16dp128b8xENS4_13SM90_TMA_LOADES1A_NS4_17SM75_U32x4_LDSM_NENS4_14SM90_TMA_STOREES1A_NS4_17SM90_U32x4_STSM_NENS4_39AutoVectorizingCopyWithAssumedAlignmentILi128EEEEEEvvEEEEvNT_6ParamsE)
	.align		4
        /*000c*/ 	.word	index@(__assertfail)
	.align		4
        /*0010*/ 	.word	0x00000000
	.align		4
        /*0014*/ 	.word	0xfffffffe
	.align		4
        /*0018*/ 	.word	0x00000000
	.align		4
        /*001c*/ 	.word	0xfffffffd
	.align		4
        /*0020*/ 	.word	0x00000000
	.align		4
        /*0024*/ 	.word	0xfffffffc


//--------------------- .nv.constant4             --------------------------
	.section	.nv.constant4,"a",@progbits
	.align	8
	.align		8
.nv.constant4:
        /*0000*/ 	.dword	__assertfail
	.align		8
        /*0008*/ 	.dword	__unnamed_1
	.align		8
        /*0010*/ 	.dword	__unnamed_2
	.align		8
        /*0018*/ 	.dword	_ZN40_INTERNAL_4f5318bf_4_k_cu_5d9da69a_102894cuda3std3__45__cpo5beginE
	.align		8
        /*0020*/ 	.dword	_ZN40_INTERNAL_4f5318bf_4_k_cu_5d9da69a_102894cuda3std3__45__cpo3endE
	.align		8
        /*0028*/ 	.dword	_ZN40_INTERNAL_4f5318bf_4_k_cu_5d9da69a_102894cuda3std3__45__cpo6cbeginE
	.align		8
        /*0030*/ 	.dword	_ZN40_INTERNAL_4f5318bf_4_k_cu_5d9da69a_102894cuda3std3__45__cpo4cendE
	.align		8
        /*0038*/ 	.dword	_ZN40_INTERNAL_4f5318bf_4_k_cu_5d9da69a_102894cuda3std3__442_GLOBAL__N__4f5318bf_4_k_cu_5d9da69a_102896ignoreE
	.align		8
        /*0040*/ 	.dword	_ZN40_INTERNAL_4f5318bf_4_k_cu_5d9da69a_102894cuda3std3__419piecewise_constructE
	.align		8
        /*0048*/ 	.dword	_ZN40_INTERNAL_4f5318bf_4_k_cu_5d9da69a_102894cuda3std3__48in_placeE
	.align		8
        /*0050*/ 	.dword	_ZN40_INTERNAL_4f5318bf_4_k_cu_5d9da69a_102894cuda3std6ranges3__45__cpo4swapE
	.align		8
        /*0058*/ 	.dword	_ZN40_INTERNAL_4f5318bf_4_k_cu_5d9da69a_102894cuda3std6ranges3__45__cpo9iter_moveE
	.align		8
        /*0060*/ 	.dword	_ZN40_INTERNAL_4f5318bf_4_k_cu_5d9da69a_102894cute7productE
	.align		8
        /*0068*/ 	.dword	_ZN40_INTERNAL_4f5318bf_4_k_cu_5d9da69a_102894cute1_E
	.align		8
        /*0070*/ 	.dword	$str$25
	.align		8
        /*0078*/ 	.dword	$str$26
	.align		8
        /*0080*/ 	.dword	$str$27
	.align		8
        /*0088*/ 	.dword	$str$28


//--------------------- .text._ZN7cutlass13device_kernelINS_4gemm6kernel13GemmUniversalIN4cute5tupleIJiiiiEEENS1_10collective13CollectiveMmaINS1_35MainloopSm100TmaUmmaWarpSpecializedILi4ELi2ELi4ENS5_IJNS4_1CILi2EEESB_NSA_ILi1EEEEEEEENS5_IJNSA_ILi64EEESF_NSA_ILi32EEEEEENS_10tfloat32_tENS5_IJlSC_lEEESI_SJ_NS4_8TiledMMAINS4_8MMA_AtomIJNS4_17SM100_MMA_TF32_SSISI_SI_fLi64ELi64ELNS4_4UMMA5MajorE0ELSO_0ELNSN_7ScaleInE0ELSP_0EEEEEENS4_6LayoutINS5_IJSC_SC_SC_EEENS5_IJNSA_ILi0EEESU_SU_EEEEENS5_IJNS4_10UnderscoreESX_SX_EEEEENS4_23SM90_TMA_LOAD_MULTICASTENS4_14ComposedLayoutINS4_7SwizzleILi3ELi4ELi3EEENS4_18smem_ptr_flag_bitsILi32EEENSS_INS5_IJNSA_ILi8EEESG_EEENS5_IJSG_SC_EEEEEEEvNS4_8identityES10_S1A_vS1B_EENS_8epilogue10collective18CollectiveEpilogueINS1D_23Sm100TmaWarpSpecializedILi3ELi2ELi16ELb1ELb0EEEJSH_NS5_IJNSS_ISF_SC_EENSS_ISG_SC_EEEEESI_SJ_SI_SJ_NS1D_6fusion15FusionCallbacksIS1H_NS1L_17LinearCombinationISI_fSI_fLNS_15FloatRoundStyleE2EEESH_S1K_JEEENS4_5SM1004TMEM4LOAD26SM100_TMEM_LOAD_16dp128b8xENS4_13SM90_TMA_LOADES1A_NS4_17SM75_U32x4_LDSM_NENS4_14SM90_TMA_STOREES1A_NS4_17SM90_U32x4_STSM_NENS4_39AutoVectorizingCopyWithAssumedAlignmentILi128EEEEEEvvEEEEvNT_6ParamsE --------------------------
	.section	.text._ZN7cutlass13device_kernelINS_4gemm6kernel13GemmUniversalIN4cute5tupleIJiiiiEEENS1_10collective13CollectiveMmaINS1_35MainloopSm100TmaUmmaWarpSpecializedILi4ELi2ELi4ENS5_IJNS4_1CILi2EEESB_NSA_ILi1EEEEEEEENS5_IJNSA_ILi64EEESF_NSA_ILi32EEEEEENS_10tfloat32_tENS5_IJlSC_lEEESI_SJ_NS4_8TiledMMAINS4_8MMA_AtomIJNS4_17SM100_MMA_TF32_SSISI_SI_fLi64ELi64ELNS4_4UMMA5MajorE0ELSO_0ELNSN_7ScaleInE0ELSP_0EEEEEENS4_6LayoutINS5_IJSC_SC_SC_EEENS5_IJNSA_ILi0EEESU_SU_EEEEENS5_IJNS4_10UnderscoreESX_SX_EEEEENS4_23SM90_TMA_LOAD_MULTICASTENS4_14ComposedLayoutINS4_7SwizzleILi3ELi4ELi3EEENS4_18smem_ptr_flag_bitsILi32EEENSS_INS5_IJNSA_ILi8EEESG_EEENS5_IJSG_SC_EEEEEEEvNS4_8identityES10_S1A_vS1B_EENS_8epilogue10collective18CollectiveEpilogueINS1D_23Sm100TmaWarpSpecializedILi3ELi2ELi16ELb1ELb0EEEJSH_NS5_IJNSS_ISF_SC_EENSS_ISG_SC_EEEEESI_SJ_SI_SJ_NS1D_6fusion15FusionCallbacksIS1H_NS1L_17LinearCombinationISI_fSI_fLNS_15FloatRoundStyleE2EEESH_S1K_JEEENS4_5SM1004TMEM4LOAD26SM100_TMEM_LOAD_16dp128b8xENS4_13SM90_TMA_LOADES1A_NS4_17SM75_U32x4_LDSM_NENS4_14SM90_TMA_STOREES1A_NS4_17SM90_U32x4_STSM_NENS4_39AutoVectorizingCopyWithAssumedAlignmentILi128EEEEEEvvEEEEvNT_6ParamsE,"ax",@progbits
	.align	128
.text._ZN7cutlass13device_kernelINS_4gemm6kernel13GemmUniversalIN4cute5tupleIJiiiiEEENS1_10collective13CollectiveMmaINS1_35MainloopSm100TmaUmmaWarpSpecializedILi4ELi2ELi4ENS5_IJNS4_1CILi2EEESB_NSA_ILi1EEEEEEEENS5_IJNSA_ILi64EEESF_NSA_ILi32EEEEEENS_10tfloat32_tENS5_IJlSC_lEEESI_SJ_NS4_8TiledMMAINS4_8MMA_AtomIJNS4_17SM100_MMA_TF32_SSISI_SI_fLi64ELi64ELNS4_4UMMA5MajorE0ELSO_0ELNSN_7ScaleInE0ELSP_0EEEEEENS4_6LayoutINS5_IJSC_SC_SC_EEENS5_IJNSA_ILi0EEESU_SU_EEEEENS5_IJNS4_10UnderscoreESX_SX_EEEEENS4_23SM90_TMA_LOAD_MULTICASTENS4_14ComposedLayoutINS4_7SwizzleILi3ELi4ELi3EEENS4_18smem_ptr_flag_bitsILi32EEENSS_INS5_IJNSA_ILi8EEESG_EEENS5_IJSG_SC_EEEEEEEvNS4_8identityES10_S1A_vS1B_EENS_8epilogue10collective18CollectiveEpilogueINS1D_23Sm100TmaWarpSpecializedILi3ELi2ELi16ELb1ELb0EEEJSH_NS5_IJNSS_ISF_SC_EENSS_ISG_SC_EEEEESI_SJ_SI_SJ_NS1D_6fusion15FusionCallbacksIS1H_NS1L_17LinearCombinationISI_fSI_fLNS_15FloatRoundStyleE2EEESH_S1K_JEEENS4_5SM1004TMEM4LOAD26SM100_TMEM_LOAD_16dp128b8xENS4_13SM90_TMA_LOADES1A_NS4_17SM75_U32x4_LDSM_NENS4_14SM90_TMA_STOREES1A_NS4_17SM90_U32x4_STSM_NENS4_39AutoVectorizingCopyWithAssumedAlignmentILi128EEEEEEvvEEEEvNT_6ParamsE:
        .type           _ZN7cutlass13device_kernelINS_4gemm6kernel13GemmUniversalIN4cute5tupleIJiiiiEEENS1_10collective13CollectiveMmaINS1_35MainloopSm100TmaUmmaWarpSpecializedILi4ELi2ELi4ENS5_IJNS4_1CILi2EEESB_NSA_ILi1EEEEEEEENS5_IJNSA_ILi64EEESF_NSA_ILi32EEEEEENS_10tfloat32_tENS5_IJlSC_lEEESI_SJ_NS4_8TiledMMAINS4_8MMA_AtomIJNS4_17SM100_MMA_TF32_SSISI_SI_fLi64ELi64ELNS4_4UMMA5MajorE0ELSO_0ELNSN_7ScaleInE0ELSP_0EEEEEENS4_6LayoutINS5_IJSC_SC_SC_EEENS5_IJNSA_ILi0EEESU_SU_EEEEENS5_IJNS4_10UnderscoreESX_SX_EEEEENS4_23SM90_TMA_LOAD_MULTICASTENS4_14ComposedLayoutINS4_7SwizzleILi3ELi4ELi3EEENS4_18smem_ptr_flag_bitsILi32EEENSS_INS5_IJNSA_ILi8EEESG_EEENS5_IJSG_SC_EEEEEEEvNS4_8identityES10_S1A_vS1B_EENS_8epilogue10collective18CollectiveEpilogueINS1D_23Sm100TmaWarpSpecializedILi3ELi2ELi16ELb1ELb0EEEJSH_NS5_IJNSS_ISF_SC_EENSS_ISG_SC_EEEEESI_SJ_SI_SJ_NS1D_6fusion15FusionCallbacksIS1H_NS1L_17LinearCombinationISI_fSI_fLNS_15FloatRoundStyleE2EEESH_S1K_JEEENS4_5SM1004TMEM4LOAD26SM100_TMEM_LOAD_16dp128b8xENS4_13SM90_TMA_LOADES1A_NS4_17SM75_U32x4_LDSM_NENS4_14SM90_TMA_STOREES1A_NS4_17SM90_U32x4_STSM_NENS4_39AutoVectorizingCopyWithAssumedAlignmentILi128EEEEEEvvEEEEvNT_6ParamsE,@function
        .size           _ZN7cutlass13device_kernelINS_4gemm6kernel13GemmUniversalIN4cute5tupleIJiiiiEEENS1_10collective13CollectiveMmaINS1_35MainloopSm100TmaUmmaWarpSpecializedILi4ELi2ELi4ENS5_IJNS4_1CILi2EEESB_NSA_ILi1EEEEEEEENS5_IJNSA_ILi64EEESF_NSA_ILi32EEEEEENS_10tfloat32_tENS5_IJlSC_lEEESI_SJ_NS4_8TiledMMAINS4_8MMA_AtomIJNS4_17SM100_MMA_TF32_SSISI_SI_fLi64ELi64ELNS4_4UMMA5MajorE0ELSO_0ELNSN_7ScaleInE0ELSP_0EEEEEENS4_6LayoutINS5_IJSC_SC_SC_EEENS5_IJNSA_ILi0EEESU_SU_EEEEENS5_IJNS4_10UnderscoreESX_SX_EEEEENS4_23SM90_TMA_LOAD_MULTICASTENS4_14ComposedLayoutINS4_7SwizzleILi3ELi4ELi3EEENS4_18smem_ptr_flag_bitsILi32EEENSS_INS5_IJNSA_ILi8EEESG_EEENS5_IJSG_SC_EEEEEEEvNS4_8identityES10_S1A_vS1B_EENS_8epilogue10collective18CollectiveEpilogueINS1D_23Sm100TmaWarpSpecializedILi3ELi2ELi16ELb1ELb0EEEJSH_NS5_IJNSS_ISF_SC_EENSS_ISG_SC_EEEEESI_SJ_SI_SJ_NS1D_6fusion15FusionCallbacksIS1H_NS1L_17LinearCombinationISI_fSI_fLNS_15FloatRoundStyleE2EEESH_S1K_JEEENS4_5SM1004TMEM4LOAD26SM100_TMEM_LOAD_16dp128b8xENS4_13SM90_TMA_LOADES1A_NS4_17SM75_U32x4_LDSM_NENS4_14SM90_TMA_STOREES1A_NS4_17SM90_U32x4_STSM_NENS4_39AutoVectorizingCopyWithAssumedAlignmentILi128EEEEEEvvEEEEvNT_6ParamsE,(.L_x_161 - _ZN7cutlass13device_kernelINS_4gemm6kernel13GemmUniversalIN4cute5tupleIJiiiiEEENS1_10collective13CollectiveMmaINS1_35MainloopSm100TmaUmmaWarpSpecializedILi4ELi2ELi4ENS5_IJNS4_1CILi2EEESB_NSA_ILi1EEEEEEEENS5_IJNSA_ILi64EEESF_NSA_ILi32EEEEEENS_10tfloat32_tENS5_IJlSC_lEEESI_SJ_NS4_8TiledMMAINS4_8MMA_AtomIJNS4_17SM100_MMA_TF32_SSISI_SI_fLi64ELi64ELNS4_4UMMA5MajorE0ELSO_0ELNSN_7ScaleInE0ELSP_0EEEEEENS4_6LayoutINS5_IJSC_SC_SC_EEENS5_IJNSA_ILi0EEESU_SU_EEEEENS5_IJNS4_10UnderscoreESX_SX_EEEEENS4_23SM90_TMA_LOAD_MULTICASTENS4_14ComposedLayoutINS4_7SwizzleILi3ELi4ELi3EEENS4_18smem_ptr_flag_bitsILi32EEENSS_INS5_IJNSA_ILi8EEESG_EEENS5_IJSG_SC_EEEEEEEvNS4_8identityES10_S1A_vS1B_EENS_8epilogue10collective18CollectiveEpilogueINS1D_23Sm100TmaWarpSpecializedILi3ELi2ELi16ELb1ELb0EEEJSH_NS5_IJNSS_ISF_SC_EENSS_ISG_SC_EEEEESI_SJ_SI_SJ_NS1D_6fusion15FusionCallbacksIS1H_NS1L_17LinearCombinationISI_fSI_fLNS_15FloatRoundStyleE2EEESH_S1K_JEEENS4_5SM1004TMEM4LOAD26SM100_TMEM_LOAD_16dp128b8xENS4_13SM90_TMA_LOADES1A_NS4_17SM75_U32x4_LDSM_NENS4_14SM90_TMA_STOREES1A_NS4_17SM90_U32x4_STSM_NENS4_39AutoVectorizingCopyWithAssumedAlignmentILi128EEEEEEvvEEEEvNT_6ParamsE)
        .other          _ZN7cutlass13device_kernelINS_4gemm6kernel13GemmUniversalIN4cute5tupleIJiiiiEEENS1_10collective13CollectiveMmaINS1_35MainloopSm100TmaUmmaWarpSpecializedILi4ELi2ELi4ENS5_IJNS4_1CILi2EEESB_NSA_ILi1EEEEEEEENS5_IJNSA_ILi64EEESF_NSA_ILi32EEEEEENS_10tfloat32_tENS5_IJlSC_lEEESI_SJ_NS4_8TiledMMAINS4_8MMA_AtomIJNS4_17SM100_MMA_TF32_SSISI_SI_fLi64ELi64ELNS4_4UMMA5MajorE0ELSO_0ELNSN_7ScaleInE0ELSP_0EEEEEENS4_6LayoutINS5_IJSC_SC_SC_EEENS5_IJNSA_ILi0EEESU_SU_EEEEENS5_IJNS4_10UnderscoreESX_SX_EEEEENS4_23SM90_TMA_LOAD_MULTICASTENS4_14ComposedLayoutINS4_7SwizzleILi3ELi4ELi3EEENS4_18smem_ptr_flag_bitsILi32EEENSS_INS5_IJNSA_ILi8EEESG_EEENS5_IJSG_SC_EEEEEEEvNS4_8identityES10_S1A_vS1B_EENS_8epilogue10collective18CollectiveEpilogueINS1D_23Sm100TmaWarpSpecializedILi3ELi2ELi16ELb1ELb0EEEJSH_NS5_IJNSS_ISF_SC_EENSS_ISG_SC_EEEEESI_SJ_SI_SJ_NS1D_6fusion15FusionCallbacksIS1H_NS1L_17LinearCombinationISI_fSI_fLNS_15FloatRoundStyleE2EEESH_S1K_JEEENS4_5SM1004TMEM4LOAD26SM100_TMEM_LOAD_16dp128b8xENS4_13SM90_TMA_LOADES1A_NS4_17SM75_U32x4_LDSM_NENS4_14SM90_TMA_STOREES1A_NS4_17SM90_U32x4_STSM_NENS4_39AutoVectorizingCopyWithAssumedAlignmentILi128EEEEEEvvEEEEvNT_6ParamsE,@"STO_CUDA_ENTRY STV_DEFAULT"
_ZN7cutlass13device_kernelINS_4gemm6kernel13GemmUniversalIN4cute5tupleIJiiiiEEENS1_10collective13CollectiveMmaINS1_35MainloopSm100TmaUmmaWarpSpecializedILi4ELi2ELi4ENS5_IJNS4_1CILi2EEESB_NSA_ILi1EEEEEEEENS5_IJNSA_ILi64EEESF_NSA_ILi32EEEEEENS_10tfloat32_tENS5_IJlSC_lEEESI_SJ_NS4_8TiledMMAINS4_8MMA_AtomIJNS4_17SM100_MMA_TF32_SSISI_SI_fLi64ELi64ELNS4_4UMMA5MajorE0ELSO_0ELNSN_7ScaleInE0ELSP_0EEEEEENS4_6LayoutINS5_IJSC_SC_SC_EEENS5_IJNSA_ILi0EEESU_SU_EEEEENS5_IJNS4_10UnderscoreESX_SX_EEEEENS4_23SM90_TMA_LOAD_MULTICASTENS4_14ComposedLayoutINS4_7SwizzleILi3ELi4ELi3EEENS4_18smem_ptr_flag_bitsILi32EEENSS_INS5_IJNSA_ILi8EEESG_EEENS5_IJSG_SC_EEEEEEEvNS4_8identityES10_S1A_vS1B_EENS_8epilogue10collective18CollectiveEpilogueINS1D_23Sm100TmaWarpSpecializedILi3ELi2ELi16ELb1ELb0EEEJSH_NS5_IJNSS_ISF_SC_EENSS_ISG_SC_EEEEESI_SJ_SI_SJ_NS1D_6fusion15FusionCallbacksIS1H_NS1L_17LinearCombinationISI_fSI_fLNS_15FloatRoundStyleE2EEESH_S1K_JEEENS4_5SM1004TMEM4LOAD26SM100_TMEM_LOAD_16dp128b8xENS4_13SM90_TMA_LOADES1A_NS4_17SM75_U32x4_LDSM_NENS4_14SM90_TMA_STOREES1A_NS4_17SM90_U32x4_STSM_NENS4_39AutoVectorizingCopyWithAssumedAlignmentILi128EEEEEEvvEEEEvNT_6ParamsE:
[----:B------:R-:W1:Y:S01]  /*0000*/  LDC R1, c[0x0][0x37c] ;  /* 0x0000df00ff017b82 */ /* 0x000e620000000800 */
[----:B------:R-:W2:Y:S01]  /*0010*/  S2R R64, SR_TID.X ;  /* 0x0000000000407919 */ /* 0x000ea20000002100 */
[----:B------:R-:W3:Y:S01]  /*0020*/  LDCU.64 UR8, c[0x0][0x890] ;  /* 0x00011200ff0877ac */ /* 0x000ee20008000a00 */
[----:B------:R-:W-:Y:S02]  /*0030*/  PRMT R53, RZ, 0x7610, R53 ;  /* 0x00007610ff357816 */ /* 0x000fe40000000035 */
[----:B------:R-:W-:Y:S01]  /*0040*/  ELECT P3, URZ, PT ;  /* 0x0000000000ff782f */ /* 0x000fe20003860000 */
[----:B---3--:R-:W-:-:S04]  /*0050*/  UISETP.NE.U32.AND UP0, UPT, UR8, URZ, UPT ;  /* 0x000000ff0800728c */ /* 0x008fc8000bf05070 */
[----:B------:R-:W-:Y:S01]  /*0060*/  UISETP.NE.AND.EX UP0, UPT, UR9, URZ, UPT, UP0 ;  /* 0x000000ff0900728c */ /* 0x000fe2000bf05300 */
[----:B--2---:R-:W-:-:S05]  /*0070*/  SHF.R.U32.HI R54, RZ, 0x5, R64 ;  /* 0x00000005ff367819 */ /* 0x004fca0000011640 */
[----:B------:R-:W2:Y:S02]  /*0080*/  SHFL.IDX PT, R0, R54, RZ, 0x1f ;  /* 0x00001fff36007589 */ /* 0x000ea400000e0000 */
[----:B--2---:R-:W-:Y:S01]  /*0090*/  R2UR UR22, R0 ;  /* 0x00000000001672ca */ /* 0x004fe200000e0000 */
[----:B-1----:R-:W-:-:S14]  /*00a0*/  BRA.U UP0, `(.L_x_0) ;  /* 0x0000000100307547 */ /* 0x002fdc000b800000 */
[----:B------:R-:W1:Y:S02]  /*00b0*/  LDCU.64 UR4, c[0x0][0x888] ;  /* 0x00011100ff0477ac */ /* 0x000e640008000a00 */
[----:B-1----:R-:W-:-:S04]  /*00c0*/  UISETP.NE.U32.AND UP0, UPT, UR4, URZ, UPT ;  /* 0x000000ff0400728c */ /* 0x002fc8000bf05070 */
[----:B------:R-:W-:-:S09]  /*00d0*/  UISETP.NE.AND.EX UP0, UPT, UR5, URZ, UPT, UP0 ;  /* 0x000000ff0500728c */ /* 0x000fd2000bf05300 */
[----:B------:R-:W-:Y:S05]  /*00e0*/  BRA.U !UP0, `(.L_x_1) ;  /* 0x0000000108147547 */ /* 0x000fea000b800000 */
[----:B------:R-:W1:Y:S01]  /*00f0*/  LDC.64 R26, c[0x0][0x888] ;  /* 0x00022200ff1a7b82 */ /* 0x000e620000000a00 */
[----:B------:R-:W1:Y:S02]  /*0100*/  LDCU.64 UR4, c[0x0][0x358] ;  /* 0x00006b00ff0477ac */ /* 0x000e640008000a00 */
[----:B-1----:R1:W5:Y:S01]  /*0110*/  LDG.E R26, desc[UR4][R26.64] ;  /* 0x000000041a1a7981 */ /* 0x002362000c1e1900 */
[----:B------:R-:W-:Y:S01]  /*0120*/  HFMA2 R53, -RZ, RZ, 0, 5.9604644775390625e-08 ;  /* 0x00000001ff357431 */ /* 0x000fe200000001ff */
[----:B------:R-:W-:Y:S05]  /*0130*/  BRA `(.L_x_0) ;  /* 0x00000000000c7947 */ /* 0x000fea0003800000 */
.L_x_1:
[----:B------:R-:W1:Y:S01]  /*0140*/  LDCU UR4, c[0x0][0x880] ;  /* 0x00011000ff0477ac */ /* 0x000e620008000800 */
[----:B------:R-:W-:Y:S01]  /*0150*/  HFMA2 R53, -RZ, RZ, 0, 5.9604644775390625e-08 ;  /* 0x00000001ff357431 */ /* 0x000fe200000001ff */
[----:B-1----:R-:W-:-:S07]  /*0160*/  MOV R26, UR4 ;  /* 0x00000004001a7c02 */ /* 0x002fce0008000f00 */
.L_x_0:
[----:B------:R-:W2:Y:S02]  /*0170*/  LDCU.64 UR4, c[0x0][0x8b0] ;  /* 0x00011600ff0477ac */ /* 0x000ea40008000a00 */
[----:B--2---:R-:W-:-:S04]  /*0180*/  UISETP.NE.U32.AND UP0, UPT, UR4, URZ, UPT ;  /* 0x000000ff0400728c */ /* 0x004fc8000bf05070 */
[----:B------:R-:W-:-:S09]  /*0190*/  UISETP.NE.AND.EX UP0, UPT, UR5, URZ, UPT, UP0 ;  /* 0x000000ff0500728c */ /* 0x000fd2000bf05300 */
[----:B------:R-:W-:Y:S05]  /*01a0*/  BRA.U UP0, `(.L_x_2) ;  /* 0x0000000100287547 */ /* 0x000fea000b800000 */
[----:B------:R-:W2:Y:S02]  /*01b0*/  LDCU.64 UR4, c[0x0][0x8a8] ;  /* 0x00011500ff0477ac */ /* 0x000ea40008000a00 */
[----:B--2---:R-:W-:-:S04]  /*01c0*/  UISETP.NE.U32.AND UP0, UPT, UR4, URZ, UPT ;  /* 0x000000ff0400728c */ /* 0x004fc8000bf05070 */
[----:B------:R-:W-:-:S09]  /*01d0*/  UISETP.NE.AND.EX UP0, UPT, UR5, URZ, UPT, UP0 ;  /* 0x000000ff0500728c */ /* 0x000fd2000bf05300 */
[----:B------:R-:W-:Y:S05]  /*01e0*/  BRA.U !UP0, `(.L_x_3) ;  /* 0x0000000108107547 */ /* 0x000fea000b800000 */
[----:B------:R-:W2:Y:S01]  /*01f0*/  LDC.64 R24, c[0x0][0x8a8] ;  /* 0x00022a00ff187b82 */ /* 0x000ea20000000a00 */
[----:B------:R-:W2:Y:S02]  /*0200*/  LDCU.64 UR4, c[0x0][0x358] ;  /* 0x00006b00ff0477ac */ /* 0x000ea40008000a00 */
[----:B--2---:R2:W5:Y:S01]  /*0210*/  LDG.E R24, desc[UR4][R24.64] ;  /* 0x0000000418187981 */ /* 0x004562000c1e1900 */
[----:B------:R-:W-:Y:S05]  /*0220*/  BRA `(.L_x_2) ;  /* 0x0000000000087947 */ /* 0x000fea0003800000 */
.L_x_3:
[----:B------:R-:W2:Y:S02]  /*0230*/  LDCU UR4, c[0x0][0x8a0] ;  /* 0x00011400ff0477ac */ /* 0x000ea40008000800 */
[----:B--2---:R-:W-:Y:S02]  /*0240*/  MOV R24, UR4 ;  /* 0x0000000400187c02 */ /* 0x004fe40008000f00 */
.L_x_2:
[----:B------:R-:W-:Y:S01]  /*0250*/  IMAD.U32 R0, RZ, RZ, UR22 ;  /* 0x00000016ff007e24 */ /* 0x000fe2000f8e00ff */
[----:B------:R-:W-:Y:S04]  /*0260*/  BSSY.RECONVERGENT B0, `(.L_x_4) ;  /* 0x000000c000007945 */ /* 0x000fe80003800200 */
[C---:B------:R-:W-:Y:S02]  /*0270*/  ISETP.NE.OR P1, PT, R0.reuse, 0x1, !P3 ;  /* 0x000000010000780c */ /* 0x040fe40005f25670 */
[----:B------:R-:W-:-:S11]  /*0280*/  ISETP.NE.OR P0, PT, R0, 0x3, !P3 ;  /* 0x000000030000780c */ /* 0x000fd60005f05670 */
[----:B------:R-:W-:Y:S05]  /*0290*/  @P1 BRA `(.L_x_5) ;  /* 0x0000000000201947 */ /* 0x000fea0003800000 */
[----:B------:R-:W3:Y:S02]  /*02a0*/  LDCU.64 UR4, c[0x0][0x348] ;  /* 0x00006900ff0477ac */ /* 0x000ee40008000a00 */
[----:B---3--:R-:W-:Y:S02]  /*02b0*/  UIADD3 UR6, UP1, UPT, UR4, 0x80, URZ ;  /* 0x0000008004067890 */ /* 0x008fe4000ff3e0ff */
[----:B------:R-:W-:Y:S02]  /*02c0*/  UIADD3 UR4, UP0, UPT, UR4, 0x180, URZ ;  /* 0x0000018004047890 */ /* 0x000fe4000ff1e0ff */
[----:B------:R-:W-:Y:S02]  /*02d0*/  UIADD3.X UR7, UPT, UPT, URZ, UR5, URZ, UP1, !UPT ;  /* 0x00000005ff077290 */ /* 0x000fe40008ffe4ff */
[----:B------:R-:W-:-:S07]  /*02e0*/  UIADD3.X UR5, UPT, UPT, URZ, UR5, URZ, UP0, !UPT ;  /* 0x00000005ff057290 */ /* 0x000fce00087fe4ff */
[----:B------:R3:W-:Y:S02]  /*02f0*/  UTMACCTL.PF [UR6] ;  /* 0x00000000060079b9 */ /* 0x0007e40008040000 */
[----:B------:R3:W-:Y:S02]  /*0300*/  UTMACCTL.PF [UR4] ;  /* 0x00000000040079b9 */ /* 0x0007e40008040000 */
[----:B---3--:R-:W-:Y:S01]  /*0310*/  NOP ;  /* 0x0000000000007918 */ /* 0x008fe20000000000 */
.L_x_5:
[----:B------:R-:W-:Y:S05]  /*0320*/  BSYNC.RECONVERGENT B0 ;  /* 0x0000000000007941 */ /* 0x000fea0003800200 */
.L_x_4:
[----:B------:R-:W-:Y:S04]  /*0330*/  BSSY.RECONVERGENT B0, `(.L_x_6) ;  /* 0x000000a000007945 */ /* 0x000fe80003800200 */
        /* <DEDUP_REMOVED lines=9> */
.L_x_7:
[----:B------:R-:W-:Y:S05]  /*03d0*/  BSYNC.RECONVERGENT B0 ;  /* 0x0000000000007941 */ /* 0x000fea0003800200 */
.L_x_6:
[----:B------:R-:W3:Y:S01]  /*03e0*/  LDCU.64 UR4, c[0x0][0x888] ;  /* 0x00011100ff0477ac */ /* 0x000ee20008000a00 */
[----:B------:R-:W-:Y:S02]  /*03f0*/  UISETP.EQ.U32.AND UP1, UPT, UR8, URZ, UPT ;  /* 0x000000ff0800728c */ /* 0x000fe4000bf22070 */
[----:B------:R-:W-:Y:S02]  /*0400*/  UPLOP3.LUT UP3, UPT, UPT, UPT, UPT, 0x80, 0x8 ;  /* 0x000000000008789c */ /* 0x000fe40003f6f070 */
[----:B---3--:R-:W-:-:S04]  /*0410*/  UISETP.NE.U32.AND UP0, UPT, UR4, URZ, UPT ;  /* 0x000000ff0400728c */ /* 0x008fc8000bf05070 */
[----:B------:R-:W-:-:S04]  /*0420*/  UISETP.NE.AND.EX UP0, UPT, UR5, URZ, UPT, UP0 ;  /* 0x000000ff0500728c */ /* 0x000fc8000bf05300 */
[----:B------:R-:W-:-:S04]  /*0430*/  UISETP.EQ.OR.EX UP2, UPT, UR9, URZ, !UP0, UP1 ;  /* 0x000000ff0900728c */ /* 0x000fc8000c742710 */
[----:B------:R-:W-:-:S06]  /*0440*/  UP2UR UR4, UPR, URZ, 0x4 ;  /* 0x00000004ff047883 */ /* 0x000fcc0008000000 */
[----:B------:R-:W-:Y:S01]  /*0450*/  MOV R57, UR4 ;  /* 0x0000000400397c02 */ /* 0x000fe20008000f00 */
[----:B------:R-:W-:Y:S06]  /*0460*/  BRA.U !UP2, `(.L_x_8) ;  /* 0x000000010a207547 */ /* 0x000fec000b800000 */
[----:B------:R-:W-:Y:S01]  /*0470*/  UISETP.NE.U32.AND UP1, UPT, UR8, URZ, UPT ;  /* 0x000000ff0800728c */ /* 0x000fe2000bf25070 */
[----:B-----5:R-:W-:Y:S01]  /*0480*/  FSETP.NEU.AND P0, PT, R26, RZ, PT ;  /* 0x000000ff1a00720b */ /* 0x020fe20003f0d000 */
[----:B------:R-:W-:Y:S02]  /*0490*/  USEL UR4, URZ, 0xffffffff, UP0 ;  /* 0xffffffffff047887 */ /* 0x000fe40008000000 */
[----:B------:R-:W-:-:S10]  /*04a0*/  UISETP.NE.AND.EX UP1, UPT, UR9, URZ, UPT, UP1 ;  /* 0x000000ff0900728c */ /* 0x000fd4000bf25310 */
[----:B------:R-:W-:Y:S01]  /*04b0*/  VOTEU.ANY UP0, P0 ;  /* 0x0000000000ff7886 */ /* 0x000fe20000000100 */
[----:B------:R-:W-:-:S04]  /*04c0*/  @!UP1 USEL UR4, URZ, 0xffffffff, UP0 ;  /* 0xffffffffff049887 */ /* 0x000fc80008000000 */
[----:B------:R-:W-:-:S04]  /*04d0*/  ULOP3.LUT UR4, UR4, 0x1, URZ, 0xc0, !UPT ;  /* 0x0000000104047892 */ /* 0x000fc8000f8ec0ff */
[----:B------:R-:W-:-:S11]  /*04e0*/  UISETP.NE.U32.AND UP3, UPT, UR4, 0x1, UPT ;  /* 0x000000010400788c */ /* 0x000fd6000bf65070 */
.L_x_8:
[----:B------:R-:W3:Y:S01]  /*04f0*/  SHFL.IDX PT, R2, R54, RZ, 0x1f ;  /* 0x00001fff36027589 */ /* 0x000ee200000e0000 */
[----:B------:R-:W-:-:S04]  /*0500*/  UISETP.NE.AND UP0, UPT, UR22, 0x2, UPT ;  /* 0x000000021600788c */ /* 0x000fc8000bf05270 */
[----:B------:R-:W-:Y:S01]  /*0510*/  USEL UR33, URZ, 0x1, UP0 ;  /* 0x00000001ff217887 */ /* 0x000fe20008000000 */
[----:B---3--:R-:W-:-:S13]  /*0520*/  ISETP.NE.AND P0, PT, R2, RZ, PT ;  /* 0x000000ff0200720c */ /* 0x008fda0003f05270 */
[----:B------:R-:W-:Y:S05]  /*0530*/  @P0 BRA `(.L_x_9) ;  /* 0x0000000000580947 */ /* 0x000fea0003800000 */
[----:B------:R-:W3:Y:S01]  /*0540*/  S2UR UR4, SR_CgaCtaId ;  /* 0x00000000000479c3 */ /* 0x000ee20000008800 */
[----:B------:R-:W-:Y:S01]  /*0550*/  UMOV UR5, 0x400 ;  /* 0x0000040000057882 */ /* 0x000fe20000000000 */
[----:B------:R-:W-:Y:S01]  /*0560*/  UMOV UR8, 0x1 ;  /* 0x0000000100087882 */ /* 0x000fe20000000000 */
[----:B------:R-:W-:Y:S01]  /*0570*/  UMOV UR6, 0x3 ;  /* 0x0000000300067882 */ /* 0x000fe20000000000 */
[----:B------:R-:W-:-:S04]  /*0580*/  UIADD3 UR8, UPT, UPT, -UR8, 0x100000, URZ ;  /* 0x0010000008087890 */ /* 0x000fc8000fffe1ff */
[----:B------:R-:W-:Y:S02]  /*0590*/  USHF.L.U32 UR9, UR8, 0xb, URZ ;  /* 0x0000000b08097899 */ /* 0x000fe400080006ff */
[----:B------:R-:W-:Y:S02]  /*05a0*/  USHF.L.U32 UR8, UR8, 0x1, URZ ;  /* 0x0000000108087899 */ /* 0x000fe400080006ff */
[----:B------:R-:W-:-:S04]  /*05b0*/  UIADD3 UR6, UPT, UPT, -UR6, 0x100000, URZ ;  /* 0x0010000006067890 */ /* 0x000fc8000fffe1ff */
[----:B------:R-:W-:Y:S02]  /*05c0*/  USHF.L.U32 UR7, UR6, 0xb, URZ ;  /* 0x0000000b06077899 */ /* 0x000fe400080006ff */
[----:B------:R-:W-:Y:S01]  /*05d0*/  USHF.L.U32 UR6, UR6, 0x1, URZ ;  /* 0x0000000106067899 */ /* 0x000fe200080006ff */
[----:B------:R-:W-:Y:S01]  /*05e0*/  ELECT P0, URZ, PT ;  /* 0x0000000000ff782f */ /* 0x000fe20003800000 */
[----:B---3--:R-:W-:Y:S01]  /*05f0*/  ULEA UR4, UR4, UR5, 0x18 ;  /* 0x0000000504047291 */ /* 0x008fe2000f8ec0ff */
[----:B------:R-:W3:Y:S11]  /*0600*/  FENCE.VIEW.ASYNC.S ;  /* 0x00000000000073c6 */ /* 0x000ef60000000000 */
[----:B---3--:R3:W4:Y:S01]  /*0610*/  SYNCS.EXCH.64 URZ, [UR4], UR8 ;  /* 0x0000000804ff75b2 */ /* 0x0087220008000100 */
[----:B------:R3:W1:Y:S01]  /*0620*/  SYNCS.EXCH.64 URZ, [UR4+0x20], UR6 ;  /* 0x0000200604ff75b2 */ /* 0x0006620008000100 */
[----:B------:R3:W1:Y:S01]  /*0630*/  SYNCS.EXCH.64 URZ, [UR4+0x8], UR8 ;  /* 0x0000080804ff75b2 */ /* 0x0006620008000100 */
[----:B------:R3:W1:Y:S01]  /*0640*/  SYNCS.EXCH.64 URZ, [UR4+0x28], UR6 ;  /* 0x0000280604ff75b2 */ /* 0x0006620008000100 */
[----:B------:R3:W1:Y:S01]  /*0650*/  SYNCS.EXCH.64 URZ, [UR4+0x10], UR8 ;  /* 0x0000100804ff75b2 */ /* 0x0006620008000100 */
[----:B------:R3:W1:Y:S01]  /*0660*/  SYNCS.EXCH.64 URZ, [UR4+0x30], UR6 ;  /* 0x0000300604ff75b2 */ /* 0x0006620008000100 */
[----:B------:R3:W1:Y:S01]  /*0670*/  SYNCS.EXCH.64 URZ, [UR4+0x18], UR8 ;  /* 0x0000180804ff75b2 */ /* 0x0006620008000100 */
[----:B------:R3:W1:Y:S01]  /*0680*/  SYNCS.EXCH.64 URZ, [UR4+0x38], UR6 ;  /* 0x0000380604ff75b2 */ /* 0x0006620008000100 */
[----:B------:R-:W-:Y:S01]  /*0690*/  NOP ;  /* 0x0000000000007918 */ /* 0x000fe20000000000 */
.L_x_9:
[----:B------:R-:W2:Y:S01]  /*06a0*/  SHFL.IDX PT, R2, R54, RZ, 0x1f ;  /* 0x00001fff36027589 */ /* 0x000ea200000e0000 */
[----:B------:R-:W-:Y:S01]  /*06b0*/  NOP ;  /* 0x0000000000007918 */ /* 0x000fe20000000000 */
[----:B--2---:R-:W-:-:S13]  /*06c0*/  ISETP.NE.AND P0, PT, R2, 0x1, PT ;  /* 0x000000010200780c */ /* 0x004fda0003f05270 */
[----:B------:R-:W-:Y:S05]  /*06d0*/  @P0 BRA `(.L_x_10) ;  /* 0x0000000000500947 */ /* 0x000fea0003800000 */
[----:B---3--:R-:W2:Y:S01]  /*06e0*/  S2UR UR4, SR_CgaCtaId ;  /* 0x00000000000479c3 */ /* 0x008ea20000008800 */
        /* <DEDUP_REMOVED lines=10> */
[----:B--2---:R-:W-:Y:S01]  /*0790*/  ULEA UR4, UR4, UR5, 0x18 ;  /* 0x0000000504047291 */ /* 0x004fe2000f8ec0ff */
[----:B------:R-:W2:Y:S11]  /*07a0*/  FENCE.VIEW.ASYNC.S ;  /* 0x00000000000073c6 */ /* 0x000eb60000000000 */
[----:B--2---:R2:W3:Y:S01]  /*07b0*/  SYNCS.EXCH.64 URZ, [UR4+0x40], UR8 ;  /* 0x0000400804ff75b2 */ /* 0x0044e20008000100 */
[----:B------:R2:W1:Y:S01]  /*07c0*/  SYNCS.EXCH.64 URZ, [UR4+0x58], UR6 ;  /* 0x0000580604ff75b2 */ /* 0x0004620008000100 */
[----:B------:R2:W1:Y:S01]  /*07d0*/  SYNCS.EXCH.64 URZ, [UR4+0x48], UR8 ;  /* 0x0000480804ff75b2 */ /* 0x0004620008000100 */
[----:B------:R2:W1:Y:S01]  /*07e0*/  SYNCS.EXCH.64 URZ, [UR4+0x60], UR6 ;  /* 0x0000600604ff75b2 */ /* 0x0004620008000100 */
[----:B------:R2:W1:Y:S01]  /*07f0*/  SYNCS.EXCH.64 URZ, [UR4+0x50], UR8 ;  /* 0x0000500804ff75b2 */ /* 0x0004620008000100 */
[----:B------:R2:W1:Y:S01]  /*0800*/  SYNCS.EXCH.64 URZ, [UR4+0x68], UR6 ;  /* 0x0000680604ff75b2 */ /* 0x0004620008000100 */
[----:B------:R-:W-:Y:S01]  /*0810*/  NOP ;  /* 0x0000000000007918 */ /* 0x000fe20000000000 */
.L_x_10:
[----:B------:R-:W4:Y:S01]  /*0820*/  SHFL.IDX PT, R2, R54, RZ, 0x1f ;  /* 0x00001fff36027589 */ /* 0x000f2200000e0000 */
[----:B------:R-:W-:Y:S01]  /*0830*/  NOP ;  /* 0x0000000000007918 */ /* 0x000fe20000000000 */
[----:B----4-:R-:W-:-:S13]  /*0840*/  ISETP.NE.AND P0, PT, R2, 0x3, PT ;  /* 0x000000030200780c */ /* 0x010fda0003f05270 */
[----:B------:R-:W-:Y:S05]  /*0850*/  @P0 BRA `(.L_x_11) ;  /* 0x0000000000300947 */ /* 0x000fea0003800000 */
[----:B--23--:R-:W2:Y:S01]  /*0860*/  S2UR UR6, SR_CgaCtaId ;  /* 0x00000000000679c3 */ /* 0x00cea20000008800 */
[----:B------:R-:W-:Y:S01]  /*0870*/  UMOV UR4, 0x400 ;  /* 0x0000040000047882 */ /* 0x000fe20000000000 */
[----:B------:R-:W-:Y:S01]  /*0880*/  UMOV UR5, 0x20 ;  /* 0x0000002000057882 */ /* 0x000fe20000000000 */
[----:B------:R-:W-:Y:S01]  /*0890*/  ELECT P0, URZ, PT ;  /* 0x0000000000ff782f */ /* 0x000fe20003800000 */
[----:B--2---:R-:W-:Y:S02]  /*08a0*/  ULEA UR6, UR6, UR4, 0x18 ;  /* 0x0000000406067291 */ /* 0x004fe4000f8ec0ff */
[----:B------:R-:W-:-:S04]  /*08b0*/  UIADD3 UR4, UPT, UPT, -UR5, 0x100000, URZ ;  /* 0x0010000005047890 */ /* 0x000fc8000fffe1ff */
[----:B------:R-:W-:Y:S02]  /*08c0*/  USHF.L.U32 UR5, UR4, 0xb, URZ ;  /* 0x0000000b04057899 */ /* 0x000fe400080006ff */
[----:B------:R-:W-:Y:S01]  /*08d0*/  USHF.L.U32 UR4, UR4, 0x1, URZ ;  /* 0x0000000104047899 */ /* 0x000fe200080006ff */
[----:B------:R-:W2:Y:S11]  /*08e0*/  FENCE.VIEW.ASYNC.S ;  /* 0x00000000000073c6 */ /* 0x000eb60000000000 */
[----:B--2---:R4:W2:Y:S01]  /*08f0*/  SYNCS.EXCH.64 URZ, [UR6+0x70], UR4 ;  /* 0x0000700406ff75b2 */ /* 0x0048a20008000100 */
[----:B------:R4:W3:Y:S02]  /*0900*/  SYNCS.EXCH.64 URZ, [UR6+0x78], UR4 ;  /* 0x0000780406ff75b2 */ /* 0x0008e40008000100 */
[----:B----4-:R-:W-:Y:S01]  /*0910*/  NOP ;  /* 0x0000000000007918 */ /* 0x010fe20000000000 */
.L_x_11:
[----:B------:R-:W4:Y:S01]  /*0920*/  SHFL.IDX PT, R2, R54, RZ, 0x1f ;  /* 0x00001fff36027589 */ /* 0x000f2200000e0000 */
[----:B------:R-:W-:Y:S01]  /*0930*/  NOP ;  /* 0x0000000000007918 */ /* 0x000fe20000000000 */
[----:B----4-:R-:W-:-:S13]  /*0940*/  ISETP.NE.AND P0, PT, R2, 0x4, PT ;  /* 0x000000040200780c */ /* 0x010fda0003f05270 */
[----:B------:R-:W-:Y:S05]  /*0950*/  @P0 BRA `(.L_x_12) ;  /* 0x00000000004c0947 */ /* 0x000fea0003800000 */
[----:B--23--:R-:W2:Y:S01]  /*0960*/  S2UR UR6, SR_CgaCtaId ;  /* 0x00000000000679c3 */ /* 0x00cea20000008800 */
[----:B------:R-:W-:Y:S01]  /*0970*/  UMOV UR4, 0x3a0 ;  /* 0x000003a000047882 */ /* 0x000fe20000000000 */
[----:B------:R-:W-:Y:S01]  /*0980*/  UMOV UR5, 0x400 ;  /* 0x0000040000057882 */ /* 0x000fe20000000000 */
[----:B------:R-:W-:Y:S01]  /*0990*/  USEL UR4, UR4, 0x320, UP3 ;  /* 0x0000032004047887 */ /* 0x000fe20009800000 */
[----:B------:R-:W-:Y:S01]  /*09a0*/  UMOV UR8, 0x1 ;  /* 0x0000000100087882 */ /* 0x000fe20000000000 */
[----:B------:R-:W-:Y:S01]  /*09b0*/  ELECT P0, URZ, PT ;  /* 0x0000000000ff782f */ /* 0x000fe20003800000 */
[----:B------:R-:W-:-:S04]  /*09c0*/  UIADD3 UR8, UPT, UPT, -UR8, 0x100000, URZ ;  /* 0x0010000008087890 */ /* 0x000fc8000fffe1ff */
[----:B------:R-:W-:Y:S02]  /*09d0*/  USHF.L.U32 UR9, UR8, 0xb, URZ ;  /* 0x0000000b08097899 */ /* 0x000fe400080006ff */
[----:B------:R-:W-:Y:S02]  /*09e0*/  USHF.L.U32 UR8, UR8, 0x1, URZ ;  /* 0x0000000108087899 */ /* 0x000fe400080006ff */
[----:B--2---:R-:W-:Y:S02]  /*09f0*/  ULEA UR6, UR6, UR5, 0x18 ;  /* 0x0000000506067291 */ /* 0x004fe4000f8ec0ff */
[----:B------:R-:W-:-:S04]  /*0a00*/  UIADD3 UR4, UPT, UPT, -UR4, 0x100000, URZ ;  /* 0x0010000004047890 */ /* 0x000fc8000fffe1ff */
[----:B------:R-:W-:Y:S02]  /*0a10*/  USHF.L.U32 UR5, UR4, 0xb, URZ ;  /* 0x0000000b04057899 */ /* 0x000fe400080006ff */
[----:B------:R-:W-:Y:S01]  /*0a20*/  USHF.L.U32 UR4, UR4, 0x1, URZ ;  /* 0x0000000104047899 */ /* 0x000fe200080006ff */
[----:B------:R-:W2:Y:S03]  /*0a30*/  FENCE.VIEW.ASYNC.S ;  /* 0x00000000000073c6 */ /* 0x000ea60000000000 */
[----:B--2---:R4:W2:Y:S08]  /*0a40*/  SYNCS.EXCH.64 URZ, [UR6+0x80], UR8 ;  /* 0x0000800806ff75b2 */ /* 0x0048b00008000100 */
[----:B------:R4:W3:Y:S01]  /*0a50*/  SYNCS.EXCH.64 URZ, [UR6+0x90], UR4 ;  /* 0x0000900406ff75b2 */ /* 0x0008e20008000100 */
[----:B------:R4:W1:Y:S01]  /*0a60*/  SYNCS.EXCH.64 URZ, [UR6+0x88], UR8 ;  /* 0x0000880806ff75b2 */ /* 0x0008620008000100 */
[----:B------:R4:W1:Y:S02]  /*0a70*/  SYNCS.EXCH.64 URZ, [UR6+0x98], UR4 ;  /* 0x0000980406ff75b2 */ /* 0x0008640008000100 */
[----:B----4-:R-:W-:Y:S01]  /*0a80*/  NOP ;  /* 0x0000000000007918 */ /* 0x010fe20000000000 */
.L_x_12:
[----:B------:R-:W4:Y:S01]  /*0a90*/  SHFL.IDX PT, R2, R54, RZ, 0x1f ;  /* 0x00001fff36027589 */ /* 0x000f2200000e0000 */
[----:B------:R-:W-:Y:S01]  /*0aa0*/  NOP ;  /* 0x0000000000007918 */ /* 0x000fe20000000000 */
[----:B----4-:R-:W-:-:S13]  /*0ab0*/  ISETP.NE.AND P0, PT, R2, 0x5, PT ;  /* 0x000000050200780c */ /* 0x010fda0003f05270 */
[----:B------:R-:W-:Y:S05]  /*0ac0*/  @P0 BRA `(.L_x_13) ;  /* 0x0000000000580947 */ /* 0x000fea0003800000 */
[----:B--23--:R-:W2:Y:S01]  /*0ad0*/  S2UR UR4, SR_CgaCtaId ;  /* 0x00000000000479c3 */ /* 0x00cea20000008800 */
        /* <DEDUP_REMOVED lines=12> */
[----:B--2---:R4:W2:Y:S01]  /*0ba0*/  SYNCS.EXCH.64 URZ, [UR4+0xa0], UR8 ;  /* 0x0000a00804ff75b2 */ /* 0x0048a20008000100 */
[----:B------:R4:W3:Y:S01]  /*0bb0*/  SYNCS.EXCH.64 URZ, [UR4+0xc0], UR6 ;  /* 0x0000c00604ff75b2 */ /* 0x0008e20008000100 */
[----:B------:R4:W1:Y:S01]  /*0bc0*/  SYNCS.EXCH.64 URZ, [UR4+0xa8], UR8 ;  /* 0x0000a80804ff75b2 */ /* 0x0008620008000100 */
[----:B------:R4:W1:Y:S01]  /*0bd0*/  SYNCS.EXCH.64 URZ, [UR4+0xc8], UR6 ;  /* 0x0000c80604ff75b2 */ /* 0x0008620008000100 */
[----:B------:R4:W1:Y:S01]  /*0be0*/  SYNCS.EXCH.64 URZ, [UR4+0xb0], UR8 ;  /* 0x0000b00804ff75b2 */ /* 0x0008620008000100 */
[----:B------:R4:W1:Y:S01]  /*0bf0*/  SYNCS.EXCH.64 URZ, [UR4+0xd0], UR6 ;  /* 0x0000d00604ff75b2 */ /* 0x0008620008000100 */
[----:B------:R4:W1:Y:S01]  /*0c00*/  SYNCS.EXCH.64 URZ, [UR4+0xb8], UR8 ;  /* 0x0000b80804ff75b2 */ /* 0x0008620008000100 */
[----:B------:R4:W1:Y:S02]  /*0c10*/  SYNCS.EXCH.64 URZ, [UR4+0xd8], UR6 ;  /* 0x0000d80604ff75b2 */ /* 0x0008640008000100 */
[----:B----4-:R-:W-:Y:S01]  /*0c20*/  NOP ;  /* 0x0000000000007918 */ /* 0x010fe20000000000 */
.L_x_13:
[----:B------:R-:W4:Y:S01]  /*0c30*/  SHFL.IDX PT, R2, R54, RZ, 0x1f ;  /* 0x00001fff36027589 */ /* 0x000f2200000e0000 */
[----:B------:R-:W1:Y:S01]  /*0c40*/  S2UR UR54, SR_CgaCtaId ;  /* 0x00000000003679c3 */ /* 0x000e620000008800 */
[----:B------:R-:W-:Y:S01]  /*0c50*/  NOP ;  /* 0x0000000000007918 */ /* 0x000fe20000000000 */
[----:B----4-:R-:W-:-:S13]  /*0c60*/  ISETP.NE.AND P0, PT, R2, 0x3, PT ;  /* 0x000000030200780c */ /* 0x010fda0003f05270 */
[----:B-1----:R-:W-:Y:S05]  /*0c70*/  @P0 BRA `(.L_x_14) ;  /* 0x0000000000340947 */ /* 0x002fea0003800000 */
[----:B--23--:R-:W-:Y:S01]  /*0c80*/  UMOV UR4, 0x400 ;  /* 0x0000040000047882 */ /* 0x00cfe20000000000 */
[----:B------:R-:W-:Y:S01]  /*0c90*/  UMOV UR6, 0x20 ;  /* 0x0000002000067882 */ /* 0x000fe20000000000 */
[----:B------:R-:W-:Y:S02]  /*0ca0*/  ULEA UR4, UR54, UR4, 0x18 ;  /* 0x0000000436047291 */ /* 0x000fe4000f8ec0ff */
[----:B------:R-:W-:-:S04]  /*0cb0*/  UIADD3 UR6, UPT, UPT, -UR6, 0x100000, URZ ;  /* 0x0010000006067890 */ /* 0x000fc8000fffe1ff */
[----:B------:R-:W-:Y:S02]  /*0cc0*/  USHF.L.U32 UR7, UR6, 0xb, URZ ;  /* 0x0000000b06077899 */ /* 0x000fe400080006ff */
[----:B------:R-:W-:Y:S01]  /*0cd0*/  USHF.L.U32 UR6, UR6, 0x1, URZ ;  /* 0x0000000106067899 */ /* 0x000fe200080006ff */
[----:B------:R-:W-:Y:S01]  /*0ce0*/  ELECT P0, URZ, PT ;  /* 0x0000000000ff782f */ /* 0x000fe20003800000 */
[----:B------:R-:W1:Y:S10]  /*0cf0*/  FENCE.VIEW.ASYNC.S ;  /* 0x00000000000073c6 */ /* 0x000e740000000000 */
[----:B-1----:R1:W4:Y:S01]  /*0d00*/  SYNCS.EXCH.64 URZ, [UR4+0xe0], UR6 ;  /* 0x0000e00604ff75b2 */ /* 0x0023220008000100 */
[----:B------:R1:W2:Y:S01]  /*0d10*/  SYNCS.EXCH.64 URZ, [UR4+0xf0], UR6 ;  /* 0x0000f00604ff75b2 */ /* 0x0002a20008000100 */
[----:B------:R1:W3:Y:S01]  /*0d20*/  SYNCS.EXCH.64 URZ, [UR4+0xe8], UR6 ;  /* 0x0000e80604ff75b2 */ /* 0x0002e20008000100 */
[----:B------:R1:W1:Y:S01]  /*0d30*/  SYNCS.EXCH.64 URZ, [UR4+0xf8], UR6 ;  /* 0x0000f80604ff75b2 */ /* 0x0002620008000100 */
[----:B------:R-:W-:Y:S01]  /*0d40*/  NOP ;  /* 0x0000000000007918 */ /* 0x000fe20000000000 */
.L_x_14:
[----:B-123--:R-:W1:Y:S01]  /*0d50*/  LDCU UR4, c[0x0][0x36c] ;  /* 0x00006d80ff0477ac */ /* 0x00ee620008000800 */
[----:B------:R-:W-:Y:S01]  /*0d60*/  ISETP.NE.OR P3, PT, R0, 0x2, !P3 ;  /* 0x000000020000780c */ /* 0x000fe20005f65670 */
[----:B------:R-:W-:Y:S01]  /*0d70*/  NOP ;  /* 0x0000000000007918 */ /* 0x000fe20000000000 */
[----:B------:R-:W-:Y:S01]  /*0d80*/  LOP3.LUT R0, R64, 0x1f, RZ, 0xc0, !PT ;  /* 0x0000001f40007812 */ /* 0x000fe200078ec0ff */
[----:B------:R-:W-:Y:S02]  /*0d90*/  UISETP.NE.AND UP4, UPT, UR22, URZ, UPT ;  /* 0x000000ff1600728c */ /* 0x000fe4000bf85270 */
[----:B-1----:R-:W-:-:S09]  /*0da0*/  UISETP.EQ.U32.AND UP5, UPT, UR4, 0x1, UPT ;  /* 0x000000010400788c */ /* 0x002fd2000bfa2070 */
[----:B------:R-:W-:Y:S05]  /*0db0*/  BRA.U !UP5, `(.L_x_15) ;  /* 0x000000010d087547 */ /* 0x000fea000b800000 */
[----:B----4-:R-:W-:Y:S01]  /*0dc0*/  UCGABAR_ARV ;  /* 0x00000000000079c7 */ /* 0x010fe20008000000 */
[----:B------:R-:W-:Y:S05]  /*0dd0*/  BRA `(.L_x_16) ;  /* 0x0000000000047947 */ /* 0x000fea0003800000 */
.L_x_15:
[----:B----4-:R-:W-:Y:S01]  /*0de0*/  NOP ;  /* 0x0000000000007918 */ /* 0x010fe20000000000 */
.L_x_16:
[----:B------:R-:W1:Y:S01]  /*0df0*/  S2UR UR29, SR_CTAID.X ;  /* 0x00000000001d79c3 */ /* 0x000e620000002500 */
[----:B------:R-:W-:-:S05]  /*0e00*/  CS2R.32 R56, SR_CgaSize ;  /* 0x0000000000387805 */ /* 0x000fca0000008a00 */
[----:B------:R-:W-:-:S05]  /*0e10*/  IMAD R56, R56, -0xa0, RZ ;  /* 0xffffff6038387824 */ /* 0x000fca00078e02ff */
[----:B------:R-:W-:-:S14]  /*0e20*/  R2UR UR5, R56 ;  /* 0x00000000380572ca */ /* 0x000fdc00000e0000 */
[----:B------:R-:W2:Y:S01]  /*0e30*/  LDCU UR5, c[0x0][UR5+0x2b0] ;  /* 0x00005600050577ac */ /* 0x000ea20008000800 */
[----:B------:R-:W-:-:S05]  /*0e40*/  CS2R.32 R56, SR_CgaSize ;  /* 0x0000000000387805 */ /* 0x000fca0000008a00 */
[----:B------:R-:W-:-:S05]  /*0e50*/  IMAD R56, R56, -0xa0, RZ ;  /* 0xffffff6038387824 */ /* 0x000fca00078e02ff */
[----:B------:R-:W-:-:S14]  /*0e60*/  R2UR UR4, R56 ;  /* 0x00000000380472ca */ /* 0x000fdc00000e0000 */
[----:B------:R-:W3:Y:S01]  /*0e70*/  LDCU UR4, c[0x0][UR4+0x2b4] ;  /* 0x00005680040477ac */ /* 0x000ee20008000800 */
[----:B------:R-:W4:Y:S01]  /*0e80*/  S2UR UR32, SR_CTAID.Y ;  /* 0x00000000002079c3 */ /* 0x000f220000002600 */
[----:B------:R-:W-:-:S05]  /*0e90*/  CS2R.32 R56, SR_CgaSize ;  /* 0x0000000000387805 */ /* 0x000fca0000008a00 */
[----:B------:R-:W-:-:S05]  /*0ea0*/  IMAD R56, R56, -0xa0, RZ ;  /* 0xffffff6038387824 */ /* 0x000fca00078e02ff */
[----:B------:R-:W-:-:S14]  /*0eb0*/  R2UR UR7, R56 ;  /* 0x00000000380772ca */ /* 0x000fdc00000e0000 */
[----:B------:R-:W3:Y:S01]  /*0ec0*/  LDCU UR7, c[0x0][UR7+0x2a0] ;  /* 0x00005400070777ac */ /* 0x000ee20008000800 */
[----:B------:R-:W-:-:S05]  /*0ed0*/  CS2R.32 R56, SR_CgaSize ;  /* 0x0000000000387805 */ /* 0x000fca0000008a00 */
[----:B------:R-:W-:-:S05]  /*0ee0*/  IMAD R56, R56, -0xa0, RZ ;  /* 0xffffff6038387824 */ /* 0x000fca00078e02ff */
[----:B------:R-:W-:-:S14]  /*0ef0*/  R2UR UR8, R56 ;  /* 0x00000000380872ca */ /* 0x000fdc00000e0000 */
[----:B------:R-:W3:Y:S01]  /*0f00*/  LDCU UR8, c[0x0][UR8+0x2a4] ;  /* 0x00005480080877ac */ /* 0x000ee20008000800 */
[----:B------:R-:W-:Y:S02]  /*0f10*/  ULOP3.LUT UR46, UR54, 0x1, URZ, 0xc0, !UPT ;  /* 0x00000001362e7892 */ /* 0x000fe4000f8ec0ff */
[----:B------:R-:W-:Y:S02]  /*0f20*/  USHF.R.U32.HI UR26, URZ, 0x1, UR54 ;  /* 0x00000001ff1a7899 */ /* 0x000fe40008011636 */
[----:B------:R-:W-:Y:S02]  /*0f30*/  UISETP.GT.U32.AND UP1, UPT, UR46, 0xffff, UPT ;  /* 0x0000ffff2e00788c */ /* 0x000fe4000bf24070 */
[----:B------:R-:W-:Y:S01]  /*0f40*/  USHF.L.U32 UR28, UR54, 0x9, URZ ;  /* 0x00000009361c7899 */ /* 0x000fe200080006ff */
[----:B-1----:R-:W-:Y:S01]  /*0f50*/  I2FP.F32.U32 R3, UR29 ;  /* 0x0000001d00037c45 */ /* 0x002fe20008201000 */
[----:B------:R-:W1:Y:S04]  /*0f60*/  LDCU UR23, c[0x0][0xb24] ;  /* 0x00016480ff1777ac */ /* 0x000e680008000800 */
[----:B--2---:R-:W-:Y:S01]  /*0f70*/  FMUL R3, R3, UR5 ;  /* 0x0000000503037c20 */ /* 0x004fe20008400000 */
[----:B------:R-:W2:Y:S01]  /*0f80*/  LDCU UR40, c[0x0][0xb24] ;  /* 0x00016480ff2877ac */ /* 0x000ea20008000800 */
[----:B----4-:R-:W-:Y:S01]  /*0f90*/  I2FP.F32.U32 R2, UR32 ;  /* 0x0000002000027c45 */ /* 0x010fe20008201000 */
[----:B------:R-:W4:Y:S03]  /*0fa0*/  LDCU UR31, c[0x0][0xb30] ;  /* 0x00016600ff1f77ac */ /* 0x000f260008000800 */
[----:B------:R-:W1:Y:S01]  /*0fb0*/  F2I.U32.TRUNC.NTZ R3, R3 ;  /* 0x0000000300037305 */ /* 0x000e62000020f000 */
[----:B---3--:R-:W-:Y:S01]  /*0fc0*/  FMUL R2, R2, UR4 ;  /* 0x0000000402027c20 */ /* 0x008fe20008400000 */
[----:B------:R-:W-:-:S02]  /*0fd0*/  ULOP3.LUT UR4, UR54, 0x2, URZ, 0xc0, !UPT ;  /* 0x0000000236047892 */ /* 0x000fc4000f8ec0ff */
[----:B------:R-:W-:Y:S02]  /*0fe0*/  USHF.L.U32 UR27, UR54, 0xa, URZ ;  /* 0x0000000a361b7899 */ /* 0x000fe400080006ff */
[----:B------:R-:W-:Y:S02]  /*0ff0*/  UISETP.GT.U32.AND UP0, UPT, UR4, 0xffff, UPT ;  /* 0x0000ffff0400788c */ /* 0x000fe4000bf04070 */
[----:B------:R-:W3:Y:S01]  /*1000*/  F2I.U32.TRUNC.NTZ R2, R2 ;  /* 0x0000000200027305 */ /* 0x000ee2000020f000 */
[----:B------:R-:W-:Y:S01]  /*1010*/  UMOV UR35, 0x5 ;  /* 0x0000000500237882 */ /* 0x000fe20000000000 */
[----:B------:R-:W-:Y:S02]  /*1020*/  USEL UR24, UR46, 0xffff, !UP1 ;  /* 0x0000ffff2e187887 */ /* 0x000fe4000c800000 */
[----:B------:R-:W-:Y:S01]  /*1030*/  USEL UR25, UR4, 0xffff, !UP0 ;  /* 0x0000ffff04197887 */ /* 0x000fe2000c000000 */
[----:B-1----:R-:W-:Y:S02]  /*1040*/  R2UR UR5, R3 ;  /* 0x00000000030572ca */ /* 0x002fe400000e0000 */
[----:B---3--:R-:W-:-:S02]  /*1050*/  R2UR UR6, R2 ;  /* 0x00000000020672ca */ /* 0x008fc400000e0000 */
[----:B------:R-:W-:-:S09]  /*1060*/  PRMT R2, RZ, 0x7610, R2 ;  /* 0x00007610ff027816 */ /* 0x000fd20000000002 */
[----:B------:R-:W-:-:S04]  /*1070*/  UIADD3 UR5, UPT, UPT, -UR5, URZ, URZ ;  /* 0x000000ff05057290 */ /* 0x000fc8000fffe1ff */
[----:B------:R-:W-:Y:S02]  /*1080*/  UIMAD UR5, UR7, UR5, UR29 ;  /* 0x00000005070572a4 */ /* 0x000fe4000f8e021d */
[----:B------:R-:W-:-:S04]  /*1090*/  UIADD3 UR4, UPT, UPT, -UR6, URZ, URZ ;  /* 0x000000ff06047290 */ /* 0x000fc8000fffe1ff */
[----:B------:R-:W-:Y:S01]  /*10a0*/  IMAD.U32 R56, RZ, RZ, UR5 ;  /* 0x00000005ff387e24 */ /* 0x000fe2000f8e00ff */
[----:B------:R-:W-:-:S06]  /*10b0*/  UIMAD UR4, UR8, UR4, UR32 ;  /* 0x00000004080472a4 */ /* 0x000fcc000f8e0220 */
[----:B------:R-:W-:Y:S01]  /*10c0*/  IMAD.U32 R55, RZ, RZ, UR4 ;  /* 0x00000004ff377e24 */ /* 0x000fe2000f8e00ff */
[----:B--2-4-:R-:W-:Y:S06]  /*10d0*/  BRA.U UP4, `(.L_x_17) ;  /* 0x0000000104447547 */ /* 0x014fec000b800000 */
[----:B------:R-:W-:Y:S02]  /*10e0*/  R2UR UR4, R55 ;  /* 0x00000000370472ca */ /* 0x000fe400000e0000 */
[----:B------:R-:W-:-:S11]  /*10f0*/  R2UR UR6, R56 ;  /* 0x00000000380672ca */ /* 0x000fd600000e0000 */
[----:B------:R-:W-:Y:S02]  /*1100*/  UISETP.NE.AND UP0, UPT, UR4, URZ, UPT ;  /* 0x000000ff0400728c */ /* 0x000fe4000bf05270 */
[----:B------:R-:W-:Y:S02]  /*1110*/  UISETP.NE.AND UP1, UPT, UR4, 0x1, UPT ;  /* 0x000000010400788c */ /* 0x000fe4000bf25270 */
[----:B------:R-:W-:Y:S02]  /*1120*/  UISETP.NE.AND UP2, UPT, UR6, URZ, UP0 ;  /* 0x000000ff0600728c */ /* 0x000fe40008745270 */
[----:B------:R-:W-:Y:S02]  /*1130*/  USEL UR4, URZ, 0x2, UP0 ;  /* 0x00000002ff047887 */ /* 0x000fe40008000000 */
[----:B------:R-:W-:Y:S02]  /*1140*/  USEL UR8, URZ, 0x1, UP2 ;  /* 0x00000001ff087887 */ /* 0x000fe40009000000 */
[----:B------:R-:W-:-:S02]  /*1150*/  UISETP.NE.AND UP2, UPT, UR6, URZ, UPT ;  /* 0x000000ff0600728c */ /* 0x000fc4000bf45270 */
[----:B------:R-:W-:Y:S02]  /*1160*/  USEL UR5, URZ, 0x4, UP1 ;  /* 0x00000004ff057887 */ /* 0x000fe40008800000 */
[----:B------:R-:W-:Y:S02]  /*1170*/  UISETP.NE.AND UP0, UPT, UR6, 0x1, UPT ;  /* 0x000000010600788c */ /* 0x000fe4000bf05270 */
[----:B------:R-:W-:Y:S02]  /*1180*/  USEL UR6, URZ, 0x8, UP1 ;  /* 0x00000008ff067887 */ /* 0x000fe40008800000 */
[----:B------:R-:W-:Y:S02]  /*1190*/  USEL UR7, UR5, 0x4, UP2 ;  /* 0x0000000405077887 */ /* 0x000fe40009000000 */
[----:B------:R-:W-:Y:S02]  /*11a0*/  USEL UR4, UR4, 0x2, UP0 ;  /* 0x0000000204047887 */ /* 0x000fe40008000000 */
[----:B------:R-:W-:-:S02]  /*11b0*/  USEL UR5, UR6, 0x8, UP0 ;  /* 0x0000000806057887 */ /* 0x000fc40008000000 */
[----:B------:R-:W-:-:S04]  /*11c0*/  UIADD3 UR4, UPT, UPT, UR4, UR7, UR8 ;  /* 0x0000000704047290 */ /* 0x000fc8000fffe008 */
[----:B------:R-:W-:-:S06]  /*11d0*/  UIADD3 UR4, UPT, UPT, UR4, UR5, URZ ;  /* 0x0000000504047290 */ /* 0x000fcc000fffe0ff */
[----:B------:R-:W-:-:S07]  /*11e0*/  IMAD.U32 R2, RZ, RZ, UR4 ;  /* 0x00000004ff027e24 */ /* 0x000fce000f8e00ff */
.L_x_17:
[----:B------:R-:W1:Y:S01]  /*11f0*/  S2UR UR36, SR_CTAID.Z ;  /* 0x00000000002479c3 */ /* 0x000e620000002700 */
[----:B------:R-:W-:Y:S01]  /*1200*/  UISETP.GE.AND UP0, UPT, UR23, 0x1, UPT ;  /* 0x000000011700788c */ /* 0x000fe2000bf06270 */
[----:B------:R-:W-:-:S08]  /*1210*/  UMOV UR34, 0x3 ;  /* 0x0000000300227882 */ /* 0x000fd00000000000 */
[----:B------:R-:W-:Y:S05]  /*1220*/  BRA.U !UP0, `(.L_x_18) ;  /* 0x0000000108d47547 */ /* 0x000fea000b800000 */
[----:B------:R-:W2:Y:S01]  /*1230*/  LDCU.128 UR12, c[0x0][0xb10] ;  /* 0x00016200ff0c77ac */ /* 0x000ea20008000c00 */
[----:B------:R-:W3:Y:S01]  /*1240*/  LDCU UR6, c[0x0][0x370] ;  /* 0x00006e00ff0677ac */ /* 0x000ee20008000800 */
[----:B------:R-:W4:Y:S01]  /*1250*/  LDCU UR5, c[0x0][0x374] ;  /* 0x00006e80ff0577ac */ /* 0x000f220008000800 */
[----:B------:R-:W1:Y:S01]  /*1260*/  LDCU UR30, c[0x0][0xb0c] ;  /* 0x00016180ff1e77ac */ /* 0x000e620008000800 */
[----:B------:R-:W1:Y:S01]  /*1270*/  LDCU UR4, c[0x0][0xb20] ;  /* 0x00016400ff0477ac */ /* 0x000e620008000800 */
[----:B------:R-:W1:Y:S01]  /*1280*/  LDCU.64 UR8, c[0x0][0xb28] ;  /* 0x00016500ff0877ac */ /* 0x000e620008000a00 */
[----:B--2---:R-:W-:Y:S02]  /*1290*/  UISETP.NE.AND UP0, UPT, UR14, 0x1, UPT ;  /* 0x000000010e00788c */ /* 0x004fe4000bf05270 */
[----:B----4-:R-:W-:Y:S02]  /*12a0*/  UIMAD.WIDE.U32 UR10, UR5, UR15, URZ ;  /* 0x0000000f050a72a5 */ /* 0x010fe4000f8e00ff */
[----:B---3--:R-:W-:-:S02]  /*12b0*/  UIMAD.WIDE.U32 UR18, UR6, UR12, URZ ;  /* 0x0000000c061272a5 */ /* 0x008fc4000f8e00ff */
[----:B-1----:R-:W-:Y:S02]  /*12c0*/  UISETP.NE.AND UP1, UPT, UR30, 0x1, UPT ;  /* 0x000000011e00788c */ /* 0x002fe4000bf25270 */
[----:B------:R-:W-:Y:S01]  /*12d0*/  UISETP.NE.AND UP2, UPT, UR23, 0x1, UPT ;  /* 0x000000011700788c */ /* 0x000fe2000bf45270 */
[----:B------:R-:W-:Y:S02]  /*12e0*/  UMOV UR10, UR11 ;  /* 0x0000000b000a7c82 */ /* 0x000fe40008000000 */
[----:B------:R-:W-:Y:S01]  /*12f0*/  UMOV UR18, UR19 ;  /* 0x0000001300127c82 */ /* 0x000fe20008000000 */
[----:B------:R-:W-:Y:S02]  /*1300*/  @UP0 USHF.R.U32.HI UR5, URZ, UR4, UR10 ;  /* 0x00000004ff050299 */ /* 0x000fe4000801160a */
[----:B------:R-:W-:Y:S02]  /*1310*/  UIMAD.WIDE.U32 UR20, UR32, UR15, URZ ;  /* 0x0000000f201472a5 */ /* 0x000fe4000f8e00ff */
[----:B------:R-:W-:-:S02]  /*1320*/  UIMAD.WIDE.U32 UR10, UR5, UR8, URZ ;  /* 0x00000008050a72a5 */ /* 0x000fc4000f8e00ff */
[----:B------:R-:W-:Y:S02]  /*1330*/  @UP1 USHF.R.U32.HI UR6, URZ, UR13, UR18 ;  /* 0x0000000dff061299 */ /* 0x000fe40008011612 */
[----:B------:R-:W-:Y:S02]  /*1340*/  UIMAD.WIDE.U32 UR16, UR29, UR12, URZ ;  /* 0x0000000c1d1072a5 */ /* 0x000fe4000f8e00ff */
[----:B------:R-:W-:Y:S01]  /*1350*/  UIMAD.WIDE.U32 UR18, UR6, UR8, URZ ;  /* 0x00000008061272a5 */ /* 0x000fe2000f8e00ff */
[----:B------:R-:W-:Y:S01]  /*1360*/  UMOV UR20, UR21 ;  /* 0x0000001500147c82 */ /* 0x000fe20008000000 */
[----:B------:R-:W-:Y:S01]  /*1370*/  UMOV UR10, UR11 ;  /* 0x0000000b000a7c82 */ /* 0x000fe20008000000 */
[----:B------:R-:W-:Y:S02]  /*1380*/  USHF.R.U32.HI UR20, URZ, UR4, UR20 ;  /* 0x00000004ff147299 */ /* 0x000fe40008011614 */
[----:B------:R-:W-:Y:S02]  /*1390*/  @UP2 USHF.R.U32.HI UR5, URZ, UR9, UR10 ;  /* 0x00000009ff052299 */ /* 0x000fe4000801160a */
[----:B------:R-:W-:Y:S01]  /*13a0*/  UMOV UR7, UR19 ;  /* 0x0000001300077c82 */ /* 0x000fe20008000000 */
[----:B------:R-:W-:Y:S01]  /*13b0*/  UMOV UR16, UR17 ;  /* 0x0000001100107c82 */ /* 0x000fe20008000000 */
[----:B------:R-:W-:-:S02]  /*13c0*/  @UP2 USHF.R.U32.HI UR6, URZ, UR9, UR7 ;  /* 0x00000009ff062299 */ /* 0x000fc40008011607 */
[----:B------:R-:W-:Y:S02]  /*13d0*/  USHF.R.U32.HI UR13, URZ, UR13, UR16 ;  /* 0x0000000dff0d7299 */ /* 0x000fe40008011610 */
[----:B------:R-:W-:Y:S02]  /*13e0*/  USEL UR4, UR32, UR20, !UP0 ;  /* 0x0000001420047287 */ /* 0x000fe4000c000000 */
[----:B------:R-:W-:Y:S02]  /*13f0*/  UIMAD UR7, UR5, UR23, URZ ;  /* 0x00000017050772a4 */ /* 0x000fe4000f8e02ff */
[----:B------:R-:W-:Y:S02]  /*1400*/  USEL UR5, UR29, UR13, !UP1 ;  /* 0x0000000d1d057287 */ /* 0x000fe4000c800000 */
[----:B------:R-:W-:Y:S02]  /*1410*/  UIMAD UR12, UR6, UR23, URZ ;  /* 0x00000017060c72a4 */ /* 0x000fe4000f8e02ff */
[----:B------:R-:W-:-:S02]  /*1420*/  UISETP.GE.AND UP0, UPT, UR4, UR7, UPT ;  /* 0x000000070400728c */ /* 0x000fc4000bf06270 */
[----:B------:R-:W-:Y:S02]  /*1430*/  UIMAD.WIDE.U32 UR10, UR4, UR8, URZ ;  /* 0x00000008040a72a5 */ /* 0x000fe4000f8e00ff */
[----:B------:R-:W-:Y:S02]  /*1440*/  UISETP.GE.OR UP0, UPT, UR5, UR12, UP0 ;  /* 0x0000000c0500728c */ /* 0x000fe40008706670 */
[----:B------:R-:W-:Y:S02]  /*1450*/  UIMAD.WIDE.U32 UR12, UR5, UR8, URZ ;  /* 0x00000008050c72a5 */ /* 0x000fe4000f8e00ff */
[----:B------:R-:W-:Y:S01]  /*1460*/  UIADD3 UR10, UPT, UPT, -UR4, URZ, URZ ;  /* 0x000000ff040a7290 */ /* 0x000fe2000fffe1ff */
[----:B------:R-:W-:Y:S01]  /*1470*/  UMOV UR8, UR11 ;  /* 0x0000000b00087c82 */ /* 0x000fe20008000000 */
[----:B------:R-:W-:Y:S02]  /*1480*/  UIADD3 UR11, UPT, UPT, -UR5, URZ, URZ ;  /* 0x000000ff050b7290 */ /* 0x000fe4000fffe1ff */
[----:B------:R-:W-:-:S03]  /*1490*/  USHF.R.U32.HI UR8, URZ, UR9, UR8 ;  /* 0x00000009ff087299 */ /* 0x000fc60008011608 */
[----:B------:R-:W-:Y:S01]  /*14a0*/  @!UP0 UMOV UR7, UR13 ;  /* 0x0000000d00078c82 */ /* 0x000fe20008000000 */
[----:B------:R-:W-:Y:S02]  /*14b0*/  UIMAD UR32, UR14, UR10, UR32 ;  /* 0x0000000a0e2072a4 */ /* 0x000fe4000f8e0220 */
[----:B------:R-:W-:Y:S02]  /*14c0*/  USEL UR8, UR4, UR8, !UP2 ;  /* 0x0000000804087287 */ /* 0x000fe4000d000000 */
[----:B------:R-:W-:Y:S02]  /*14d0*/  @!UP0 USHF.R.U32.HI UR7, URZ, UR9, UR7 ;  /* 0x00000009ff078299 */ /* 0x000fe40008011607 */
[----:B------:R-:W-:Y:S02]  /*14e0*/  UIADD3 UR9, UPT, UPT, -UR8, URZ, URZ ;  /* 0x000000ff08097290 */ /* 0x000fe4000fffe1ff */
[----:B------:R-:W-:Y:S02]  /*14f0*/  @!UP0 USEL UR7, UR5, UR7, !UP2 ;  /* 0x0000000705078287 */ /* 0x000fe4000d000000 */
[----:B------:R-:W-:-:S02]  /*1500*/  UIMAD UR9, UR23, UR9, UR4 ;  /* 0x00000009170972a4 */ /* 0x000fc4000f8e0204 */
[----:B------:R-:W-:Y:S02]  /*1510*/  @!UP0 UIADD3 UR8, UPT, UPT, UR8, -UR7, URZ ;  /* 0x8000000708088290 */ /* 0x000fe4000fffe0ff */
[----:B------:R-:W-:Y:S02]  /*1520*/  @!UP0 UIMAD UR6, UR9, UR6, UR7 ;  /* 0x00000006090682a4 */ /* 0x000fe4000f8e0207 */
[----:B------:R-:W-:Y:S02]  /*1530*/  @!UP0 UIMAD UR4, UR8, UR23, UR5 ;  /* 0x00000017080482a4 */ /* 0x000fe4000f8e0205 */
[----:B------:R-:W-:Y:S02]  /*1540*/  UIMAD UR29, UR30, UR11, UR29 ;  /* 0x0000000b1e1d72a4 */ /* 0x000fe4000f8e021d */
[----:B------:R-:W-:Y:S01]  /*1550*/  UIMAD UR32, UR4, UR14, UR32 ;  /* 0x0000000e042072a4 */ /* 0x000fe2000f8e0220 */
[----:B------:R-:W-:Y:S02]  /*1560*/  @!UP0 UMOV UR5, UR6 ;  /* 0x0000000600058c82 */ /* 0x000fe40008000000 */
[----:B------:R-:W-:-:S12]  /*1570*/  UIMAD UR29, UR5, UR30, UR29 ;  /* 0x0000001e051d72a4 */ /* 0x000fd8000f8e021d */
.L_x_18:
[----:B------:R-:W-:Y:S02]  /*1580*/  UISETP.NE.AND UP1, UPT, UR31, 0x1, UPT ;  /* 0x000000011f00788c */ /* 0x000fe4000bf25270 */
[----:B------:R-:W-:Y:S02]  /*1590*/  ULOP3.LUT UR24, UR24, 0xffff, URZ, 0xc0, !UPT ;  /* 0x0000ffff18187892 */ /* 0x000fe4000f8ec0ff */
[----:B------:R-:W-:Y:S02]  /*15a0*/  ULOP3.LUT UR21, UR25, 0xffff, URZ, 0xc0, !UPT ;  /* 0x0000ffff19157892 */ /* 0x000fe4000f8ec0ff */
[----:B------:R-:W-:Y:S02]  /*15b0*/  UISETP.NE.AND UP0, UPT, UR22, 0x2, UPT ;  /* 0x000000021600788c */ /* 0x000fe4000bf05270 */
[----:B------:R-:W-:Y:S02]  /*15c0*/  ULOP3.LUT UR28, UR28, 0x400, URZ, 0xc0, !UPT ;  /* 0x000004001c1c7892 */ /* 0x000fe4000f8ec0ff */
[----:B------:R-:W-:-:S02]  /*15d0*/  ULOP3.LUT UR27, UR27, 0x400, URZ, 0xc0, !UPT ;  /* 0x000004001b1b7892 */ /* 0x000fc4000f8ec0ff */
[----:B------:R-:W-:Y:S02]  /*15e0*/  USHF.L.U32 UR24, UR35, UR24, URZ ;  /* 0x0000001823187299 */ /* 0x000fe400080006ff */
[----:B------:R-:W-:Y:S01]  /*15f0*/  USHF.L.U32 UR21, UR34, UR21, URZ ;  /* 0x0000001522157299 */ /* 0x000fe200080006ff */
[----:B------:R-:W-:Y:S11]  /*1600*/  BRA.U UP1, `(.L_x_19) ;  /* 0x0000000101447547 */ /* 0x000ff6000b800000 */
[----:B------:R-:W2:Y:S01]  /*1610*/  LDCU.128 UR8, c[0x0][0xb10] ;  /* 0x00016200ff0877ac */ /* 0x000ea20008000c00 */
[----:B------:R-:W3:Y:S01]  /*1620*/  LDCU UR12, c[0x0][0xb0c] ;  /* 0x00016180ff0c77ac */ /* 0x000ee20008000800 */
[----:B------:R-:W4:Y:S01]  /*1630*/  LDCU UR13, c[0x0][0xb20] ;  /* 0x00016400ff0d77ac */ /* 0x000f220008000800 */
[----:B--2---:R-:W-:Y:S02]  /*1640*/  UIMAD.WIDE.U32 UR6, UR29, UR8, URZ ;  /* 0x000000081d0672a5 */ /* 0x004fe4000f8e00ff */
[----:B------:R-:W-:Y:S02]  /*1650*/  UIMAD.WIDE.U32 UR4, UR32, UR11, URZ ;  /* 0x0000000b200472a5 */ /* 0x000fe4000f8e00ff */
[----:B---3--:R-:W-:Y:S02]  /*1660*/  UISETP.NE.AND UP2, UPT, UR12, 0x1, UPT ;  /* 0x000000010c00788c */ /* 0x008fe4000bf45270 */
[----:B------:R-:W-:Y:S01]  /*1670*/  UISETP.NE.AND UP1, UPT, UR10, 0x1, UPT ;  /* 0x000000010a00788c */ /* 0x000fe2000bf25270 */
[----:B------:R-:W-:-:S02]  /*1680*/  UMOV UR6, UR7 ;  /* 0x0000000700067c82 */ /* 0x000fc40008000000 */
[----:B------:R-:W-:Y:S01]  /*1690*/  UMOV UR4, UR5 ;  /* 0x0000000500047c82 */ /* 0x000fe20008000000 */
[----:B------:R-:W-:Y:S02]  /*16a0*/  USHF.R.U32.HI UR9, URZ, UR9, UR6 ;  /* 0x00000009ff097299 */ /* 0x000fe40008011606 */
[----:B----4-:R-:W-:Y:S02]  /*16b0*/  USHF.R.U32.HI UR4, URZ, UR13, UR4 ;  /* 0x0000000dff047299 */ /* 0x010fe40008011604 */
[----:B------:R-:W-:Y:S02]  /*16c0*/  USEL UR5, UR29, UR9, !UP2 ;  /* 0x000000091d057287 */ /* 0x000fe4000d000000 */
[----:B------:R-:W-:-:S04]  /*16d0*/  USEL UR4, UR32, UR4, !UP1 ;  /* 0x0000000420047287 */ /* 0x000fc8000c800000 */
[----:B------:R-:W-:Y:S02]  /*16e0*/  UIADD3 UR6, UPT, UPT, UR5, -UR4, URZ ;  /* 0x8000000405067290 */ /* 0x000fe4000fffe0ff */
[----:B------:R-:W-:Y:S02]  /*16f0*/  UIADD3 UR4, UPT, UPT, -UR5, UR4, URZ ;  /* 0x0000000405047290 */ /* 0x000fe4000fffe1ff */
[----:B------:R-:W-:Y:S02]  /*1700*/  UIMAD UR32, UR6, UR10, UR32 ;  /* 0x0000000a062072a4 */ /* 0x000fe4000f8e0220 */
[----:B------:R-:W-:-:S12]  /*1710*/  UIMAD UR29, UR4, UR12, UR29 ;  /* 0x0000000c041d72a4 */ /* 0x000fd8000f8e021d */
.L_x_19:
[----:B------:R-:W-:Y:S05]  /*1720*/  BRA.U !UP5, `(.L_x_20) ;  /* 0x000000010d0c7547 */ /* 0x000fea000b800000 */
[----:B------:R-:W-:Y:S01]  /*1730*/  UCGABAR_WAIT ;  /* 0x0000000000007dc7 */ /* 0x000fe20008000000 */
[----:B------:R-:W-:Y:S01]  /*1740*/  CCTL.IVALL ;  /* 0x00000000ff00798f */ /* 0x000fe20002000000 */
[----:B------:R-:W-:Y:S05]  /*1750*/  BRA `(.L_x_21) ;  /* 0x0000000000047947 */ /* 0x000fea0003800000 */
.L_x_20:
[----:B------:R-:W-:Y:S06]  /*1760*/  BAR.SYNC.DEFER_BLOCKING 0x0 ;  /* 0x0000000000007b1d */ /* 0x000fec0000010000 */
.L_x_21:
[----:B------:R-:W-:Y:S05]  /*1770*/  BRA.U UP0, `(.L_x_22) ;  /* 0x0000001100ec7547 */ /* 0x000fea000b800000 */
[----:B------:R-:W2:Y:S01]  /*1780*/  LDCU UR6, c[0x0][0x38c] ;  /* 0x00007180ff0677ac */ /* 0x000ea20008000800 */
[----:B------:R-:W-:Y:S01]  /*1790*/  PLOP3.LUT P1, PT, PT, PT, UP3, 0x80, 0x8 ;  /* 0x000000000008781c */ /* 0x000fe20003f2f038 */
[----:B------:R-:W-:Y:S01]  /*17a0*/  IMAD.MOV.U32 R12, RZ, RZ, 0x1 ;  /* 0x00000001ff0c7424 */ /* 0x000fe200078e00ff */
[----:B------:R-:W-:Y:S01]  /*17b0*/  ISETP.EQ.OR P2, PT, R0, RZ, P3 ;  /* 0x000000ff0000720c */ /* 0x000fe20001f42670 */
[----:B------:R-:W-:Y:S01]  /*17c0*/  UISETP.NE.AND UP1, UPT, UR22, URZ, UPT ;  /* 0x000000ff1600728c */ /* 0x000fe2000bf25270 */
[----:B------:R-:W-:Y:S02]  /*17d0*/  PLOP3.LUT P1, PT, P1, PT, PT, 0x8, 0x80 ;  /* 0x000000000080781c */ /* 0x000fe40000f2e170 */
[----:B------:R-:W-:Y:S01]  /*17e0*/  CS2R R10, SRZ ;  /* 0x00000000000a7805 */ /* 0x000fe2000001ff00 */
[----:B------:R-:W-:Y:S01]  /*17f0*/  IMAD.MOV.U32 R9, RZ, RZ, RZ ;  /* 0x000000ffff097224 */ /* 0x000fe200078e00ff */
[----:B------:R-:W3:Y:S01]  /*1800*/  LDCU UR41, c[0x0][0x370] ;  /* 0x00006e00ff2977ac */ /* 0x000ee20008000800 */
[----:B------:R-:W-:Y:S01]  /*1810*/  IMAD.MOV.U32 R8, RZ, RZ, 0x1 ;  /* 0x00000001ff087424 */ /* 0x000fe200078e00ff */
[----:B------:R-:W4:Y:S01]  /*1820*/  LDCU.64 UR30, c[0x0][0x348] ;  /* 0x00006900ff1e77ac */ /* 0x000f220008000a00 */
[----:B------:R-:W1:Y:S01]  /*1830*/  LDCU UR39, c[0x0][0x374] ;  /* 0x00006e80ff2777ac */ /* 0x000e620008000800 */
[----:B--2---:R-:W-:-:S02]  /*1840*/  UIADD3 UR5, UPT, UPT, UR6, 0x1f, URZ ;  /* 0x0000001f06057890 */ /* 0x004fc4000fffe0ff */
[----:B------:R-:W-:Y:S02]  /*1850*/  UIADD3 UR47, UPT, UPT, UR6, 0x3e, URZ ;  /* 0x0000003e062f7890 */ /* 0x000fe4000fffe0ff */
[----:B------:R-:W-:-:S04]  /*1860*/  USHF.R.S32.HI UR4, URZ, 0x1f, UR5 ;  /* 0x0000001fff047899 */ /* 0x000fc80008011405 */
[----:B------:R-:W-:Y:S02]  /*1870*/  ULEA.HI UR4, UR4, UR5, URZ, 0x5 ;  /* 0x0000000504047291 */ /* 0x000fe4000f8f28ff */
[----:B------:R-:W-:Y:S02]  /*1880*/  USHF.L.U32 UR5, UR26, 0x5, URZ ;  /* 0x000000051a057899 */ /* 0x000fe400080006ff */
[----:B------:R-:W-:Y:S02]  /*1890*/  USHF.R.S32.HI UR43, URZ, 0x5, UR4 ;  /* 0x00000005ff2b7899 */ /* 0x000fe40008011404 */
[----:B------:R-:W-:Y:S02]  /*18a0*/  UIADD3 UR4, UPT, UPT, UR6, -0x1, URZ ;  /* 0xffffffff06047890 */ /* 0x000fe4000fffe0ff */
[----:B------:R-:W-:Y:S02]  /*18b0*/  UISETP.LT.U32.AND UP0, UPT, UR43, 0x4, UPT ;  /* 0x000000042b00788c */ /* 0x000fe4000bf01070 */
[----:B------:R-:W-:-:S02]  /*18c0*/  UISETP.GE.U32.AND UP2, UPT, UR4, -0x3f, UPT ;  /* 0xffffffc10400788c */ /* 0x000fc4000bf46070 */
[----:B------:R-:W-:Y:S02]  /*18d0*/  USEL UR42, UR43, 0x4, UP0 ;  /* 0x000000042b2a7887 */ /* 0x000fe40008000000 */
[----:B------:R-:W-:Y:S02]  /*18e0*/  ULOP3.LUT UR44, UR5, 0x20, URZ, 0xe2, !UPT ;  /* 0x00000020052c7892 */ /* 0x000fe4000f8ee2ff */
[----:B------:R-:W-:Y:S02]  /*18f0*/  UIADD3 UR25, UPT, UPT, UR42, -0x1, URZ ;  /* 0xffffffff2a197890 */ /* 0x000fe4000fffe0ff */
[----:B------:R-:W-:Y:S02]  /*1900*/  USEL UR26, UR33, 0x2, UP1 ;  /* 0x00000002211a7887 */ /* 0x000fe40008800000 */
[----:B------:R-:W-:Y:S02]  /*1910*/  UIADD3 UR45, UPT, UPT, UR43, -UR42, URZ ;  /* 0x8000002a2b2d7290 */ /* 0x000fe4000fffe0ff */
[----:B------:R-:W-:Y:S01]  /*1920*/  @UP2 UIADD3 UR25, UPT, UPT, UR42, URZ, URZ ;  /* 0x000000ff2a192290 */ /* 0x000fe2000fffe0ff */
[----:B------:R-:W-:-:S03]  /*1930*/  UMOV UR5, URZ ;  /* 0x000000ff00057c82 */ /* 0x000fc60008000000 */
[----:B-1-34-:R-:W-:-:S12]  /*1940*/  UIADD3 UR25, UPT, UPT, UR25, 0x1, URZ ;  /* 0x0000000119197890 */ /* 0x01afd8000fffe0ff */
.L_x_42:
[----:B------:R-:W-:Y:S01]  /*1950*/  UISETP.NE.AND UP0, UPT, UR54, URZ, UPT ;  /* 0x000000ff3600728c */ /* 0x000fe2000bf05270 */
[----:B------:R-:W1:Y:S08]  /*1960*/  S2UR UR54, SR_CgaCtaId ;  /* 0x00000000003679c3 */ /* 0x000e700000008800 */
[----:B------:R-:W-:Y:S05]  /*1970*/  BRA.U UP0, `(.L_x_23) ;  /* 0x0000000100347547 */ /* 0x000fea000b800000 */
[----:B------:R-:W2:Y:S01]  /*1980*/  S2R R0, SR_CgaCtaId ;  /* 0x0000000000007919 */ /* 0x000ea20000008800 */
[----:B------:R-:W-:-:S04]  /*1990*/  MOV R2, 0x400 ;  /* 0x0000040000027802 */ /* 0x000fc80000000f00 */
[----:B--2---:R-:W-:Y:S02]  /*19a0*/  LEA R0, R0, R2, 0x18 ;  /* 0x0000000200007211 */ /* 0x004fe400078ec0ff */
[----:B------:R-:W-:-:S03]  /*19b0*/  SHF.L.U32 R2, R8, 0x1f, RZ ;  /* 0x0000001f08027819 */ /* 0x000fc600000006ff */
[----:B------:R-:W-:-:S04]  /*19c0*/  IMAD R0, R9, 0x8, R0 ;  /* 0x0000000809007824 */ /* 0x000fc800078e0200 */
[----:B------:R-:W2:Y:S02]  /*19d0*/  SYNCS.PHASECHK.TRANS64.TRYWAIT P0, [R0+URZ+0xf0], R2 ;  /* 0x0000f002000075a7 */ /* 0x000ea400080011ff */
[----:B--2---:R-:W-:Y:S05]  /*19e0*/  @!P0 BRA `(.L_x_24) ;  /* 0x0000005c00ec8947 */ /* 0x004fea0003800000 */
.L_x_122:
[----:B------:R-:W-:Y:S01]  /*19f0*/  VIADD R9, R9, 0x1 ;  /* 0x0000000109097836 */ /* 0x000fe20000000000 */
[----:B------:R2:W-:Y:S04]  /*1a00*/  SYNCS.ARRIVE.TRANS64.A1T0 RZ, [R0+URZ+0xe0], RZ ;  /* 0x0000e0ff00ff79a7 */ /* 0x0005e800081000ff */
[----:B------:R-:W-:-:S04]  /*1a10*/  ISETP.NE.AND P0, PT, R9, 0x2, PT ;  /* 0x000000020900780c */ /* 0x000fc80003f05270 */
[----:B------:R-:W-:Y:S02]  /*1a20*/  SEL R9, R9, RZ, P0 ;  /* 0x000000ff09097207 */ /* 0x000fe40000000000 */
[----:B--2---:R-:W-:-:S04]  /*1a30*/  SEL R0, RZ, 0x1, P0 ;  /* 0x00000001ff007807 */ /* 0x004fc80000000000 */
[----:B------:R-:W-:-:S07]  /*1a40*/  LOP3.LUT R8, R8, R0, RZ, 0x3c, !PT ;  /* 0x0000000008087212 */ /* 0x000fce00078e3cff */
.L_x_23:
[----:B------:R-:W-:Y:S01]  /*1a50*/  UMOV UR6, 0x400 ;  /* 0x0000040000067882 */ /* 0x000fe20000000000 */
[----:B------:R-:W-:Y:S01]  /*1a60*/  SHF.L.U32 R0, R12, 0x1f, RZ ;  /* 0x0000001f0c007819 */ /* 0x000fe200000006ff */
[----:B-1----:R-:W-:Y:S02]  /*1a70*/  ULEA UR6, UR54, UR6, 0x18 ;  /* 0x0000000636067291 */ /* 0x002fe4000f8ec0ff */
[----:B------:R-:W-:Y:S02]  /*1a80*/  UISETP.GE.U32.AND UP0, UPT, UR47, 0x3f, UPT ;  /* 0x0000003f2f00788c */ /* 0x000fe4000bf06070 */
[----:B------:R-:W-:Y:S02]  /*1a90*/  ULEA UR4, UR5, UR6, 0x3 ;  /* 0x0000000605047291 */ /* 0x000fe4000f8e18ff */
[----:B------:R-:W-:Y:S02]  /*1aa0*/  ULEA UR11, UR32, UR46, 0x1 ;  /* 0x0000002e200b7291 */ /* 0x000fe4000f8e08ff */
[----:B------:R-:W-:-:S02]  /*1ab0*/  ULEA UR35, UR29, UR44, 0x6 ;  /* 0x0000002c1d237291 */ /* 0x000fc4000f8e30ff */
[----:B------:R-:W-:Y:S01]  /*1ac0*/  USHF.L.U32 UR11, UR11, 0x5, URZ ;  /* 0x000000050b0b7899 */ /* 0x000fe200080006ff */
[----:B------:R-:W-:Y:S02]  /*1ad0*/  UMOV UR13, URZ ;  /* 0x000000ff000d7c82 */ /* 0x000fe40008000000 */
[----:B------:R1:W2:Y:S01]  /*1ae0*/  SYNCS.PHASECHK.TRANS64.TRYWAIT P0, [UR4+0x20], R0 ;  /* 0x00002000ff0075a7 */ /* 0x0002a20008001104 */
[----:B------:R-:W-:Y:S08]  /*1af0*/  BRA.U !UP0, `(.L_x_25) ;  /* 0x0000000108cc7547 */ /* 0x000ff0000b800000 */
[----:B------:R-:W-:Y:S01]  /*1b00*/  UMOV UR7, URZ ;  /* 0x000000ff00077c82 */ /* 0x000fe20008000000 */
[----:B------:R-:W-:-:S05]  /*1b10*/  UMOV UR4, UR5 ;  /* 0x0000000500047c82 */ /* 0x000fca0008000000 */
.L_x_31:
[----:B------:R-:W-:Y:S01]  /*1b20*/  ULEA UR33, UR4, UR6, 0x3 ;  /* 0x0000000604217291 */ /* 0x000fe2000f8e18ff */
[----:B------:R-:W-:Y:S01]  /*1b30*/  @!P3 MOV R2, 0x4000 ;  /* 0x000040000002b802 */ /* 0x000fe20000000f00 */
[----:B--2-4-:R-:W-:Y:S10]  /*1b40*/  @P0 BRA `(.L_x_26) ;  /* 0x00000000000c0947 */ /* 0x014ff40003800000 */
[----:B------:R-:W-:-:S04]  /*1b50*/  SHF.L.U32 R3, R12, 0x1f, RZ ;  /* 0x0000001f0c037819 */ /* 0x000fc800000006ff */
[----:B------:R-:W2:Y:S02]  /*1b60*/  SYNCS.PHASECHK.TRANS64.TRYWAIT P0, [UR33+0x20], R3 ;  /* 0x00002003ff0075a7 */ /* 0x000ea40008001121 */
[----:B--2---:R-:W-:Y:S05]  /*1b70*/  @!P0 BRA `(.L_x_27) ;  /* 0x0000005c009c8947 */ /* 0x004fea0003800000 */
.L_x_26:
[----:B------:R2:W-:Y:S01]  /*1b80*/  @!P3 SYNCS.ARRIVE.TRANS64 RZ, [UR33], R2 ;  /* 0x00000002ffffb9a7 */ /* 0x0005e20008000021 */
[----:B------:R-:W-:-:S04]  /*1b90*/  ULOP3.LUT UR5, UR26, 0x2, URZ, 0xfc, !UPT ;  /* 0x000000021a057892 */ /* 0x000fc8000f8efcff */
[----:B------:R-:W-:-:S09]  /*1ba0*/  UISETP.NE.AND UP0, UPT, UR5, 0x2, UPT ;  /* 0x000000020500788c */ /* 0x000fd2000bf05270 */
[----:B------:R-:W-:Y:S05]  /*1bb0*/  BRA.U UP0, `(.L_x_28) ;  /* 0x0000000100047547 */ /* 0x000fea000b800000 */
[----:B------:R-:W-:Y:S05]  /*1bc0*/  BPT.TRAP 0x1 ;  /* 0x000000040000795c */ /* 0x000fea0000300000 */
.L_x_28:
[----:B------:R-:W-:Y:S04]  /*1bd0*/  BSSY.RECONVERGENT B0, `(.L_x_29) ;  /* 0x0000003000007945 */ /* 0x000fe80003800200 */
[----:B------:R-:W-:Y:S05]  /*1be0*/  @P2 BRA `(.L_x_30) ;  /* 0x0000000000042947 */ /* 0x000fea0003800000 */
[----:B------:R-:W-:Y:S05]  /*1bf0*/  BPT.TRAP 0x1 ;  /* 0x000000040000795c */ /* 0x000fea0000300000 */
.L_x_30:
[----:B------:R-:W-:Y:S05]  /*1c00*/  BSYNC.RECONVERGENT B0 ;  /* 0x0000000000007941 */ /* 0x000fea0003800200 */
.L_x_29:
[----:B------:R-:W-:Y:S02]  /*1c10*/  UIADD3 UR5, UPT, UPT, UR4, 0x1, URZ ;  /* 0x0000000104057890 */ /* 0x000fe4000fffe0ff */
[----:B------:R-:W-:Y:S02]  /*1c20*/  USHF.L.U32 UR4, UR4, 0xb, URZ ;  /* 0x0000000b04047899 */ /* 0x000fe400080006ff */
[----:B------:R-:W-:Y:S02]  /*1c30*/  UISETP.NE.AND UP0, UPT, UR5, 0x4, UPT ;  /* 0x000000040500788c */ /* 0x000fe4000bf05270 */
[----:B------:R-:W-:Y:S02]  /*1c40*/  ULOP3.LUT UR32, UR28, UR4, URZ, 0xfc, !UPT ;  /* 0x000000041c207292 */ /* 0x000fe4000f8efcff */
[----:B------:R-:W-:Y:S02]  /*1c50*/  USEL UR9, URZ, 0x1, UP0 ;  /* 0x00000001ff097887 */ /* 0x000fe40008000000 */
[----:B------:R-:W-:-:S02]  /*1c60*/  USEL UR5, UR5, URZ, UP0 ;  /* 0x000000ff05057287 */ /* 0x000fc40008000000 */
[----:B------:R-:W-:Y:S02]  /*1c70*/  UIADD3 UR14, UP0, UPT, UR30, 0x180, URZ ;  /* 0x000001801e0e7890 */ /* 0x000fe4000ff1e0ff */
[----:B------:R-:W-:Y:S01]  /*1c80*/  ULEA UR8, UR5, UR6, 0x3 ;  /* 0x0000000605087291 */ /* 0x000fe2000f8e18ff */
[----:B------:R-:W-:Y:S01]  /*1c90*/  LOP3.LUT R12, R12, UR9, RZ, 0x3c, !PT ;  /* 0x000000090c0c7c12 */ /* 0x000fe2000f8e3cff */
[----:B------:R-:W-:Y:S02]  /*1ca0*/  ULOP3.LUT UR4, UR27, UR4, URZ, 0xfc, !UPT ;  /* 0x000000041b047292 */ /* 0x000fe4000f8efcff */
[----:B------:R-:W-:Y:S01]  /*1cb0*/  USHF.L.U32 UR34, UR7, 0x5, URZ ;  /* 0x0000000507227899 */ /* 0x000fe200080006ff */
[----:B-1----:R-:W-:Y:S01]  /*1cc0*/  SHF.L.U32 R0, R12, 0x1f, RZ ;  /* 0x0000001f0c007819 */ /* 0x002fe200000006ff */
[----:B------:R-:W-:Y:S02]  /*1cd0*/  UIADD3 UR7, UPT, UPT, UR7, 0x1, URZ ;  /* 0x0000000107077890 */ /* 0x000fe4000fffe0ff */
[----:B------:R-:W-:Y:S01]  /*1ce0*/  UIADD3 UR16, UP1, UPT, UR30, 0x80, URZ ;  /* 0x000000801e107890 */ /* 0x000fe2000ff3e0ff */
[----:B------:R3:W4:Y:S01]  /*1cf0*/  SYNCS.PHASECHK.TRANS64.TRYWAIT P0, [UR8+0x20], R0 ;  /* 0x00002000ff0075a7 */ /* 0x0007220008001108 */
[----:B------:R-:W-:-:S02]  /*1d00*/  ULEA UR32, UR32, UR6, 0x2 ;  /* 0x0000000620207291 */ /* 0x000fc4000f8e10ff */
[----:B------:R-:W-:Y:S02]  /*1d10*/  ULEA UR4, UR4, UR6, 0x2 ;  /* 0x0000000604047291 */ /* 0x000fe4000f8e10ff */
[----:B------:R-:W-:Y:S02]  /*1d20*/  UIADD3.X UR15, UPT, UPT, URZ, UR31, URZ, UP0, !UPT ;  /* 0x0000001fff0f7290 */ /* 0x000fe400087fe4ff */
[----:B------:R-:W-:Y:S02]  /*1d30*/  UISETP.NE.AND UP0, UPT, UR7, UR25, UPT ;  /* 0x000000190700728c */ /* 0x000fe4000bf05270 */
[----:B------:R-:W-:Y:S02]  /*1d40*/  UIADD3.X UR17, UPT, UPT, URZ, UR31, URZ, UP1, !UPT ;  /* 0x0000001fff117290 */ /* 0x000fe40008ffe4ff */
[----:B------:R-:W-:Y:S02]  /*1d50*/  UIADD3 UR32, UPT, UPT, UR32, 0x6800, URZ ;  /* 0x0000680020207890 */ /* 0x000fe4000fffe0ff */
[----:B------:R-:W-:-:S02]  /*1d60*/  UIADD3 UR8, UPT, UPT, UR4, 0xe800, URZ ;  /* 0x0000e80004087890 */ /* 0x000fc4000fffe0ff */
[----:B------:R-:W-:Y:S02]  /*1d70*/  UPRMT UR13, URZ, 0x5410, UR24 ;  /* 0x00005410ff0d7896 */ /* 0x000fe40008000018 */
[----:B------:R-:W-:Y:S01]  /*1d80*/  UPRMT UR4, URZ, 0x5410, UR21 ;  /* 0x00005410ff047896 */ /* 0x000fe20008000015 */
[----:B------:R-:W-:Y:S01]  /*1d90*/  UMOV UR18, 0x0 ;  /* 0x0000000000127882 */ /* 0x000fe20000000000 */
[----:B------:R-:W-:Y:S01]  /*1da0*/  UMOV UR19, 0x10000000 ;  /* 0x1000000000137882 */ /* 0x000fe20000000000 */
[----:B------:R-:W-:Y:S01]  /*1db0*/  UMOV UR12, UR36 ;  /* 0x00000024000c7c82 */ /* 0x000fe20008000000 */
[----:B------:R-:W-:Y:S01]  /*1dc0*/  UMOV UR9, UR33 ;  /* 0x0000002100097c82 */ /* 0x000fe20008000000 */
[----:B------:R-:W-:Y:S02]  /*1dd0*/  UMOV UR10, UR34 ;  /* 0x00000022000a7c82 */ /* 0x000fe40008000000 */
[----:B------:R1:W-:Y:S02]  /*1de0*/  UTMALDG.3D.MULTICAST [UR32], [UR16], UR13, desc[UR18] ;  /* 0x00001220100073b4 */ /* 0x0003e4000801180d */
[----:B------:R2:W-:Y:S01]  /*1df0*/  UTMALDG.3D.MULTICAST [UR8], [UR14], UR4, desc[UR18] ;  /* 0x000012080e0073b4 */ /* 0x0005e20008011804 */
[----:B-1----:R-:W-:Y:S01]  /*1e00*/  UMOV UR13, UR25 ;  /* 0x00000019000d7c82 */ /* 0x002fe20008000000 */
[----:B--2---:R-:W-:Y:S01]  /*1e10*/  UMOV UR4, UR5 ;  /* 0x0000000500047c82 */ /* 0x004fe20008000000 */
[----:B---3--:R-:W-:Y:S05]  /*1e20*/  BRA.U UP0, `(.L_x_31) ;  /* 0xfffffffd003c7547 */ /* 0x008fea000b83ffff */
.L_x_25:
[----:B------:R-:W-:Y:S01]  /*1e30*/  ULEA UR4, UR5, UR6, 0x3 ;  /* 0x0000000605047291 */ /* 0x000fe2000f8e18ff */
[----:B-1----:R-:W-:Y:S01]  /*1e40*/  SHF.L.U32 R0, R12, 0x1f, RZ ;  /* 0x0000001f0c007819 */ /* 0x002fe200000006ff */
[----:B------:R-:W-:Y:S01]  /*1e50*/  @!P1 SYNCS.ARRIVE.TRANS64.A1T0 RZ, [UR6+0x78], RZ ;  /* 0x000078ffffff99a7 */ /* 0x000fe20008100006 */
[----:B------:R-:W-:-:S06]  /*1e60*/  UISETP.GT.AND UP0, UPT, UR43, UR42, UPT ;  /* 0x0000002a2b00728c */ /* 0x000fcc000bf04270 */
[----:B--2-4-:R1:W2:Y:S03]  /*1e70*/  SYNCS.PHASECHK.TRANS64.TRYWAIT P0, [UR4+0x20], R0 ;  /* 0x00002000ff0075a7 */ /* 0x0142a60008001104 */
[----:B------:R-:W-:Y:S05]  /*1e80*/  BRA.U !UP0, `(.L_x_32) ;  /* 0x0000000108d07547 */ /* 0x000fea000b800000 */
[----:B------:R-:W-:Y:S01]  /*1e90*/  UIADD3 UR29, UPT, UPT, UR45, UR13, URZ ;  /* 0x0000000d2d1d7290 */ /* 0x000fe2000fffe0ff */
[----:B------:R-:W-:-:S11]  /*1ea0*/  UMOV UR4, UR5 ;  /* 0x0000000500047c82 */ /* 0x000fd60008000000 */
.L_x_38:
[----:B------:R-:W-:Y:S01]  /*1eb0*/  ULEA UR17, UR4, UR6, 0x3 ;  /* 0x0000000604117291 */ /* 0x000fe2000f8e18ff */
[----:B--2---:R-:W-:Y:S01]  /*1ec0*/  @!P3 MOV R2, 0x4000 ;  /* 0x000040000002b802 */ /* 0x004fe20000000f00 */
[----:B--2-4-:R-:W-:Y:S10]  /*1ed0*/  @P0 BRA `(.L_x_33) ;  /* 0x00000000000c0947 */ /* 0x014ff40003800000 */
[----:B------:R-:W-:-:S04]  /*1ee0*/  SHF.L.U32 R3, R12, 0x1f, RZ ;  /* 0x0000001f0c037819 */ /* 0x000fc800000006ff */
[----:B------:R-:W2:Y:S02]  /*1ef0*/  SYNCS.PHASECHK.TRANS64.TRYWAIT P0, [UR17+0x20], R3 ;  /* 0x00002003ff0075a7 */ /* 0x000ea40008001111 */
[----:B--2---:R-:W-:Y:S05]  /*1f00*/  @!P0 BRA `(.L_x_34) ;  /* 0x0000005800d08947 */ /* 0x004fea0003800000 */
.L_x_33:
[----:B------:R2:W-:Y:S01]  /*1f10*/  @!P3 SYNCS.ARRIVE.TRANS64 RZ, [UR17], R2 ;  /* 0x00000002ffffb9a7 */ /* 0x0005e20008000011 */
[----:B------:R-:W-:-:S04]  /*1f20*/  ULOP3.LUT UR5, UR26, 0x2, URZ, 0xfc, !UPT ;  /* 0x000000021a057892 */ /* 0x000fc8000f8efcff */
[----:B------:R-:W-:-:S09]  /*1f30*/  UISETP.NE.AND UP0, UPT, UR5, 0x2, UPT ;  /* 0x000000020500788c */ /* 0x000fd2000bf05270 */
[----:B------:R-:W-:Y:S05]  /*1f40*/  BRA.U UP0, `(.L_x_35) ;  /* 0x0000000100047547 */ /* 0x000fea000b800000 */
[----:B------:R-:W-:Y:S05]  /*1f50*/  BPT.TRAP 0x1 ;  /* 0x000000040000795c */ /* 0x000fea0000300000 */
.L_x_35:
[----:B------:R-:W-:Y:S04]  /*1f60*/  BSSY.RECONVERGENT B0, `(.L_x_36) ;  /* 0x0000003000007945 */ /* 0x000fe80003800200 */
[----:B------:R-:W-:Y:S05]  /*1f70*/  @P2 BRA `(.L_x_37) ;  /* 0x0000000000042947 */ /* 0x000fea0003800000 */
[----:B------:R-:W-:Y:S05]  /*1f80*/  BPT.TRAP 0x1 ;  /* 0x000000040000795c */ /* 0x000fea0000300000 */
.L_x_37:
[----:B------:R-:W-:Y:S05]  /*1f90*/  BSYNC.RECONVERGENT B0 ;  /* 0x0000000000007941 */ /* 0x000fea0003800200 */
.L_x_36:
[----:B------:R-:W-:Y:S02]  /*1fa0*/  UIADD3 UR5, UPT, UPT, UR4, 0x1, URZ ;  /* 0x0000000104057890 */ /* 0x000fe4000fffe0ff */
[----:B------:R-:W-:Y:S02]  /*1fb0*/  USHF.L.U32 UR4, UR4, 0xb, URZ ;  /* 0x0000000b04047899 */ /* 0x000fe400080006ff */
[----:B------:R-:W-:Y:S02]  /*1fc0*/  UISETP.NE.AND UP0, UPT, UR5, 0x4, UPT ;  /* 0x000000040500788c */ /* 0x000fe4000bf05270 */
[----:B------:R-:W-:Y:S02]  /*1fd0*/  USHF.L.U32 UR18, UR13, 0x5, URZ ;  /* 0x000000050d127899 */ /* 0x000fe400080006ff */
[----:B------:R-:W-:Y:S02]  /*1fe0*/  USEL UR8, URZ, 0x1, UP0 ;  /* 0x00000001ff087887 */ /* 0x000fe40008000000 */
[----:B------:R-:W-:-:S02]  /*1ff0*/  USEL UR5, UR5, URZ, UP0 ;  /* 0x000000ff05057287 */ /* 0x000fc40008000000 */
[----:B------:R-:W-:Y:S02]  /*2000*/  UIADD3 UR22, UP0, UPT, UR30, 0x180, URZ ;  /* 0x000001801e167890 */ /* 0x000fe4000ff1e0ff */
[----:B------:R-:W-:Y:S01]  /*2010*/  ULEA UR7, UR5, UR6, 0x3 ;  /* 0x0000000605077291 */ /* 0x000fe2000f8e18ff */
[----:B------:R-:W-:Y:S01]  /*2020*/  LOP3.LUT R12, R12, UR8, RZ, 0x3c, !PT ;  /* 0x000000080c0c7c12 */ /* 0x000fe2000f8e3cff */
[----:B------:R-:W-:Y:S02]  /*2030*/  ULOP3.LUT UR8, UR27, UR4, URZ, 0xfc, !UPT ;  /* 0x000000041b087292 */ /* 0x000fe4000f8efcff */
[----:B------:R-:W-:Y:S01]  /*2040*/  UIADD3 UR13, UPT, UPT, UR13, 0x1, URZ ;  /* 0x000000010d0d7890 */ /* 0x000fe2000fffe0ff */
[----:B-1----:R-:W-:Y:S01]  /*2050*/  SHF.L.U32 R0, R12, 0x1f, RZ ;  /* 0x0000001f0c007819 */ /* 0x002fe200000006ff */
[----:B------:R-:W-:Y:S02]  /*2060*/  UIADD3 UR14, UP1, UPT, UR30, 0x80, URZ ;  /* 0x000000801e0e7890 */ /* 0x000fe4000ff3e0ff */
[----:B------:R-:W-:Y:S01]  /*2070*/  UIADD3.X UR23, UPT, UPT, URZ, UR31, URZ, UP0, !UPT ;  /* 0x0000001fff177290 */ /* 0x000fe200087fe4ff */
[----:B------:R3:W4:Y:S01]  /*2080*/  SYNCS.PHASECHK.TRANS64.TRYWAIT P0, [UR7+0x20], R0 ;  /* 0x00002000ff0075a7 */ /* 0x0007220008001107 */
[----:B------:R-:W-:-:S02]  /*2090*/  ULOP3.LUT UR7, UR28, UR4, URZ, 0xfc, !UPT ;  /* 0x000000041c077292 */ /* 0x000fc4000f8efcff */
[----:B------:R-:W-:Y:S02]  /*20a0*/  ULEA UR8, UR8, UR6, 0x2 ;  /* 0x0000000608087291 */ /* 0x000fe4000f8e10ff */
[----:B------:R-:W-:Y:S02]  /*20b0*/  ULEA UR7, UR7, UR6, 0x2 ;  /* 0x0000000607077291 */ /* 0x000fe4000f8e10ff */
[----:B------:R-:W-:Y:S02]  /*20c0*/  UISETP.NE.AND UP0, UPT, UR13, UR29, UPT ;  /* 0x0000001d0d00728c */ /* 0x000fe4000bf05270 */
[----:B------:R-:W-:Y:S02]  /*20d0*/  UIADD3 UR16, UPT, UPT, UR7, 0x6800, URZ ;  /* 0x0000680007107890 */ /* 0x000fe4000fffe0ff */
[----:B------:R-:W-:Y:S02]  /*20e0*/  UIADD3.X UR15, UPT, UPT, URZ, UR31, URZ, UP1, !UPT ;  /* 0x0000001fff0f7290 */ /* 0x000fe40008ffe4ff */
[----:B------:R-:W-:-:S02]  /*20f0*/  UPRMT UR7, URZ, 0x5410, UR24 ;  /* 0x00005410ff077896 */ /* 0x000fc40008000018 */
[----:B------:R-:W-:Y:S02]  /*2100*/  UIADD3 UR8, UPT, UPT, UR8, 0xe800, URZ ;  /* 0x0000e80008087890 */ /* 0x000fe4000fffe0ff */
[----:B------:R-:W-:Y:S01]  /*2110*/  UPRMT UR4, URZ, 0x5410, UR21 ;  /* 0x00005410ff047896 */ /* 0x000fe20008000015 */
[----:B------:R-:W-:Y:S01]  /*2120*/  UMOV UR32, 0x0 ;  /* 0x0000000000207882 */ /* 0x000fe20000000000 */
[----:B------:R-:W-:Y:S01]  /*2130*/  UMOV UR33, 0x10000000 ;  /* 0x1000000000217882 */ /* 0x000fe20000000000 */
[----:B------:R-:W-:Y:S01]  /*2140*/  UMOV UR19, UR35 ;  /* 0x0000002300137c82 */ /* 0x000fe20008000000 */
[----:B------:R-:W-:Y:S01]  /*2150*/  UMOV UR20, UR36 ;  /* 0x0000002400147c82 */ /* 0x000fe20008000000 */
[----:B------:R-:W-:Y:S01]  /*2160*/  UMOV UR12, UR36 ;  /* 0x00000024000c7c82 */ /* 0x000fe20008000000 */
[----:B------:R-:W-:Y:S01]  /*2170*/  UMOV UR9, UR17 ;  /* 0x0000001100097c82 */ /* 0x000fe20008000000 */
[----:B------:R-:W-:Y:S01]  /*2180*/  UMOV UR10, UR18 ;  /* 0x00000012000a7c82 */ /* 0x000fe20008000000 */
[----:B------:R-:W-:Y:S01]  /*2190*/  UTMALDG.3D.MULTICAST [UR16], [UR14], UR7, desc[UR32] ;  /* 0x000020100e0073b4 */ /* 0x000fe20008011807 */
[----:B------:R1:W-:Y:S02]  /*21a0*/  UTMALDG.3D.MULTICAST [UR8], [UR22], UR4, desc[UR32] ;  /* 0x00002008160073b4 */ /* 0x0003e40008011804 */
[----:B-1----:R-:W-:Y:S01]  /*21b0*/  UMOV UR4, UR5 ;  /* 0x0000000500047c82 */ /* 0x002fe20008000000 */
[----:B---3--:R-:W-:Y:S05]  /*21c0*/  BRA.U UP0, `(.L_x_38) ;  /* 0xfffffffd00387547 */ /* 0x008fea000b83ffff */
.L_x_32:
[C---:B------:R-:W-:Y:S01]  /*21d0*/  LEA R3, R11.reuse, UR6, 0x3 ;  /* 0x000000060b037c11 */ /* 0x040fe2000f8e18ff */
[----:B------:R-:W-:Y:S01]  /*21e0*/  NOP ;  /* 0x0000000000007918 */ /* 0x000fe20000000000 */
[----:B-1----:R-:W-:Y:S02]  /*21f0*/  SHF.L.U32 R0, R10, 0x1f, RZ ;  /* 0x0000001f0a007819 */ /* 0x002fe400000006ff */
[----:B------:R-:W-:Y:S02]  /*2200*/  LEA R4, R11, UR6, 0x4 ;  /* 0x000000060b047c11 */ /* 0x000fe4000f8e20ff */
[----:B--2-4-:R-:W1:Y:S02]  /*2210*/  SYNCS.PHASECHK.TRANS64.TRYWAIT P0, [R3+URZ+0x80], R0 ;  /* 0x00008000030075a7 */ /* 0x014e6400080011ff */
[----:B-1----:R-:W-:Y:S05]  /*2220*/  @!P0 BRA `(.L_x_39) ;  /* 0x0000005800208947 */ /* 0x002fea0003800000 */
.L_x_125:
[----:B------:R-:W2:Y:S01]  /*2230*/  LDS.128 R4, [R4+0x110] ;  /* 0x0001100004047984 */ /* 0x000ea20000000c00 */
[----:B------:R-:W-:Y:S01]  /*2240*/  UISETP.GE.AND UP0, UPT, UR40, 0x1, UPT ;  /* 0x000000012800788c */ /* 0x000fe2000bf06270 */
[----:B------:R-:W-:Y:S01]  /*2250*/  @!PT LDS RZ, [RZ] ;  /* 0x00000000fffff984 */ /* 0x000fe20000000800 */
[----:B------:R-:W-:Y:S01]  /*2260*/  @!PT LDS RZ, [RZ] ;  /* 0x00000000fffff984 */ /* 0x000fe20000000800 */
[----:B------:R-:W-:Y:S01]  /*2270*/  @!PT LDS RZ, [RZ] ;  /* 0x00000000fffff984 */ /* 0x000fe20000000800 */
[----:B------:R-:W-:Y:S01]  /*2280*/  @!PT LDS RZ, [RZ] ;  /* 0x00000000fffff984 */ /* 0x000fe20000000800 */
[----:B------:R3:W-:Y:S06]  /*2290*/  MEMBAR.ALL.CTA ;  /* 0x0000000000007992 */ /* 0x0007ec0000008000 */
[----:B---3--:R-:W3:Y:S01]  /*22a0*/  FENCE.VIEW.ASYNC.S ;  /* 0x00000000000073c6 */ /* 0x008ee20000000000 */
[----:B--2---:R-:W-:-:S13]  /*22b0*/  LOP3.LUT P0, RZ, R6, 0x1, RZ, 0xc0, !PT ;  /* 0x0000000106ff7812 */ /* 0x004fda000780c0ff */
[----:B---3--:R-:W-:Y:S01]  /*22c0*/  VOTEU.ANY UP1, P0 ;  /* 0x0000000000ff7886 */ /* 0x008fe20000020100 */
[----:B------:R-:W-:-:S13]  /*22d0*/  PLOP3.LUT P0, PT, PT, PT, UP1, 0x80, 0x8 ;  /* 0x000000000008781c */ /* 0x000fda0003f0f018 */
[----:B-1----:R-:W-:Y:S02]  /*22e0*/  @P0 LOP3.LUT R0, R5, 0xffff, RZ, 0xc0, !PT ;  /* 0x0000ffff05000812 */ /* 0x002fe400078ec0ff */
[----:B------:R-:W-:Y:S02]  /*22f0*/  @P0 MOV R2, R4 ;  /* 0x0000000400020202 */ /* 0x000fe40000000f00 */
[----:B------:R-:W-:Y:S01]  /*2300*/  @P0 R2UR UR7, R0 ;  /* 0x00000000000702ca */ /* 0x000fe200000e0000 */
[----:B------:R-:W-:Y:S01]  /*2310*/  VIADD R0, R3, 0x90 ;  /* 0x0000009003007836 */ /* 0x000fe20000000000 */
[----:B------:R-:W-:Y:S02]  /*2320*/  @P0 SHF.R.U32.HI R4, RZ, 0x10, R5 ;  /* 0x00000010ff040819 */ /* 0x000fe40000011605 */
[----:B------:R-:W-:Y:S02]  /*2330*/  @P0 R2UR UR8, R2 ;  /* 0x00000000020802ca */ /* 0x000fe400000e0000 */
[----:B------:R-:W-:-:S02]  /*2340*/  PRMT R0, RZ, 0x654, R0 ;  /* 0x00000654ff007816 */ /* 0x000fc40000000000 */
[----:B------:R-:W-:Y:S02]  /*2350*/  @P0 R2UR UR4, R4 ;  /* 0x00000000040402ca */ /* 0x000fe400000e0000 */
[----:B------:R1:W-:Y:S03]  /*2360*/  SYNCS.ARRIVE.TRANS64.RED.A1T0 RZ, [R0+URZ], RZ ;  /* 0x000000ff00ff79a7 */ /* 0x0003e600081004ff */
[----:B------:R-:W-:-:S04]  /*2370*/  @UP1 UMOV UR37, UR7 ;  /* 0x0000000700251c82 */ /* 0x000fc80008000000 */
[----:B------:R-:W-:-:S04]  /*2380*/  @UP1 UMOV UR38, UR8 ;  /* 0x0000000800261c82 */ /* 0x000fc80008000000 */
[----:B------:R-:W-:Y:S01]  /*2390*/  @UP1 UMOV UR36, UR4 ;  /* 0x0000000400241c82 */ /* 0x000fe20008000000 */
[----:B------:R-:W-:Y:S05]  /*23a0*/  BRA.U !UP0, `(.L_x_40) ;  /* 0x0000000108d47547 */ /* 0x000fea000b800000 */
[----:B------:R-:W2:Y:S01]  /*23b0*/  LDCU.128 UR12, c[0x0][0xb10] ;  /* 0x00016200ff0c77ac */ /* 0x000ea20008000c00 */
[----:B------:R-:W3:Y:S01]  /*23c0*/  LDCU UR29, c[0x0][0xb20] ;  /* 0x00016400ff1d77ac */ /* 0x000ee20008000800 */
[----:B------:R-:W4:Y:S01]  /*23d0*/  LDCU UR20, c[0x0][0xb0c] ;  /* 0x00016180ff1477ac */ /* 0x000f220008000800 */
[----:B------:R-:W1:Y:S01]  /*23e0*/  LDCU.64 UR10, c[0x0][0xb28] ;  /* 0x00016500ff0a77ac */ /* 0x000e620008000a00 */
[----:B------:R-:W-:Y:S02]  /*23f0*/  UISETP.NE.AND UP3, UPT, UR40, 0x1, UPT ;  /* 0x000000012800788c */ /* 0x000fe4000bf65270 */
[----:B--2---:R-:W-:Y:S02]  /*2400*/  UIMAD.WIDE.U32 UR16, UR39, UR15, URZ ;  /* 0x0000000f271072a5 */ /* 0x004fe4000f8e00ff */
[----:B------:R-:W-:Y:S02]  /*2410*/  UIMAD.WIDE.U32 UR8, UR41, UR12, URZ ;  /* 0x0000000c290872a5 */ /* 0x000fe4000f8e00ff */
[----:B------:R-:W-:-:S02]  /*2420*/  UISETP.NE.AND UP0, UPT, UR14, 0x1, UPT ;  /* 0x000000010e00788c */ /* 0x000fc4000bf05270 */
[----:B------:R-:W-:Y:S01]  /*2430*/  UIMAD.WIDE.U32 UR22, UR37, UR15, URZ ;  /* 0x0000000f251672a5 */ /* 0x000fe2000f8e00ff */
[----:B------:R-:W-:Y:S02]  /*2440*/  UMOV UR16, UR17 ;  /* 0x0000001100107c82 */ /* 0x000fe40008000000 */
[----:B------:R-:W-:Y:S01]  /*2450*/  UMOV UR8, UR9 ;  /* 0x0000000900087c82 */ /* 0x000fe20008000000 */
[----:B---3--:R-:W-:Y:S02]  /*2460*/  USHF.R.U32.HI UR16, URZ, UR29, UR16 ;  /* 0x0000001dff107299 */ /* 0x008fe40008011610 */
[----:B----4-:R-:W-:Y:S02]  /*2470*/  UISETP.NE.AND UP2, UPT, UR20, 0x1, UPT ;  /* 0x000000011400788c */ /* 0x010fe4000bf45270 */
[----:B------:R-:W-:Y:S02]  /*2480*/  USHF.R.U32.HI UR8, URZ, UR13, UR8 ;  /* 0x0000000dff087299 */ /* 0x000fe40008011608 */
[----:B------:R-:W-:-:S02]  /*2490*/  USEL UR7, UR39, UR16, !UP0 ;  /* 0x0000001027077287 */ /* 0x000fc4000c000000 */
[----:B------:R-:W-:Y:S02]  /*24a0*/  USEL UR8, UR41, UR8, !UP2 ;  /* 0x0000000829087287 */ /* 0x000fe4000d000000 */
[----:B-1----:R-:W-:Y:S01]  /*24b0*/  UIMAD.WIDE.U32 UR16, UR7, UR10, URZ ;  /* 0x0000000a071072a5 */ /* 0x002fe2000f8e00ff */
[----:B------:R-:W-:Y:S01]  /*24c0*/  UMOV UR4, UR23 ;  /* 0x0000001700047c82 */ /* 0x000fe20008000000 */
[----:B------:R-:W-:Y:S02]  /*24d0*/  UIMAD.WIDE.U32 UR18, UR38, UR12, URZ ;  /* 0x0000000c261272a5 */ /* 0x000fe4000f8e00ff */
[----:B------:R-:W-:-:S03]  /*24e0*/  UIMAD.WIDE.U32 UR22, UR8, UR10, URZ ;  /* 0x0000000a081672a5 */ /* 0x000fc6000f8e00ff */
[----:B------:R-:W-:Y:S01]  /*24f0*/  UMOV UR16, UR17 ;  /* 0x0000001100107c82 */ /* 0x000fe20008000000 */
[----:B------:R-:W-:Y:S02]  /*2500*/  USHF.R.U32.HI UR4, URZ, UR29, UR4 ;  /* 0x0000001dff047299 */ /* 0x000fe40008011604 */
[----:B------:R-:W-:Y:S01]  /*2510*/  @UP3 USHF.R.U32.HI UR7, URZ, UR11, UR16 ;  /* 0x0000000bff073299 */ /* 0x000fe20008011610 */
[----:B------:R-:W-:Y:S01]  /*2520*/  UMOV UR18, UR19 ;  /* 0x0000001300127c82 */ /* 0x000fe20008000000 */
[----:B------:R-:W-:Y:S01]  /*2530*/  UMOV UR22, UR23 ;  /* 0x0000001700167c82 */ /* 0x000fe20008000000 */
[----:B------:R-:W-:Y:S02]  /*2540*/  USHF.R.U32.HI UR13, URZ, UR13, UR18 ;  /* 0x0000000dff0d7299 */ /* 0x000fe40008011612 */
[----:B------:R-:W-:Y:S02]  /*2550*/  USEL UR4, UR37, UR4, !UP0 ;  /* 0x0000000425047287 */ /* 0x000fe4000c000000 */
[----:B------:R-:W-:-:S02]  /*2560*/  @UP3 USHF.R.U32.HI UR8, URZ, UR11, UR22 ;  /* 0x0000000bff083299 */ /* 0x000fc40008011616 */
[----:B------:R-:W-:Y:S02]  /*2570*/  UIMAD UR9, UR40, UR7, URZ ;  /* 0x00000007280972a4 */ /* 0x000fe4000f8e02ff */
[----:B------:R-:W-:Y:S02]  /*2580*/  USEL UR7, UR38, UR13, !UP2 ;  /* 0x0000000d26077287 */ /* 0x000fe4000d000000 */
[----:B------:R-:W-:Y:S02]  /*2590*/  UIMAD UR12, UR40, UR8, URZ ;  /* 0x00000008280c72a4 */ /* 0x000fe4000f8e02ff */
[----:B------:R-:W-:Y:S02]  /*25a0*/  UISETP.GE.AND UP0, UPT, UR4, UR9, UPT ;  /* 0x000000090400728c */ /* 0x000fe4000bf06270 */
[----:B------:R-:W-:Y:S02]  /*25b0*/  UIMAD.WIDE.U32 UR16, UR4, UR10, URZ ;  /* 0x0000000a041072a5 */ /* 0x000fe4000f8e00ff */
[----:B------:R-:W-:-:S02]  /*25c0*/  UISETP.GE.OR UP0, UPT, UR7, UR12, UP0 ;  /* 0x0000000c0700728c */ /* 0x000fc40008706670 */
        /* <DEDUP_REMOVED lines=19> */
.L_x_40:
[----:B------:R-:W2:Y:S02]  /*2700*/  LDCU UR4, c[0x0][0xb30] ;  /* 0x00016600ff0477ac */ /* 0x000ea40008000800 */
[----:B--2---:R-:W-:-:S09]  /*2710*/  UISETP.NE.AND UP0, UPT, UR4, 0x1, UPT ;  /* 0x000000010400788c */ /* 0x004fd2000bf05270 */
[----:B------:R-:W-:Y:S05]  /*2720*/  BRA.U UP0, `(.L_x_41) ;  /* 0x0000000100447547 */ /* 0x000fea000b800000 */
        /* <DEDUP_REMOVED lines=17> */
.L_x_41:
[----:B------:R-:W-:Y:S01]  /*2840*/  VIADD R11, R11, 0x1 ;  /* 0x000000010b0b7836 */ /* 0x000fe20000000000 */
[----:B------:R-:W-:Y:S02]  /*2850*/  R2UR UR7, R56 ;  /* 0x00000000380772ca */ /* 0x000fe400000e0000 */
[----:B------:R-:W-:Y:S02]  /*2860*/  R2UR UR4, R55 ;  /* 0x00000000370472ca */ /* 0x000fe400000e0000 */
[C---:B------:R-:W-:Y:S02]  /*2870*/  ISETP.NE.AND P0, PT, R11.reuse, 0x2, PT ;  /* 0x000000020b00780c */ /* 0x040fe40003f05270 */
[----:B------:R-:W-:Y:S02]  /*2880*/  PLOP3.LUT P1, PT, PT, PT, PT, 0x80, 0x8 ;  /* 0x000000000008781c */ /* 0x000fe40003f2f070 */
[----:B-1----:R-:W-:Y:S02]  /*2890*/  SEL R0, RZ, 0x1, P0 ;  /* 0x00000001ff007807 */ /* 0x002fe40000000000 */
[----:B------:R-:W-:-:S02]  /*28a0*/  SEL R11, R11, RZ, P0 ;  /* 0x000000ff0b0b7207 */ /* 0x000fc40000000000 */
[----:B------:R-:W-:Y:S01]  /*28b0*/  LOP3.LUT R10, R10, R0, RZ, 0x3c, !PT ;  /* 0x000000000a0a7212 */ /* 0x000fe200078e3cff */
[----:B------:R-:W-:Y:S02]  /*28c0*/  UIADD3 UR29, UPT, UPT, UR38, UR7, URZ ;  /* 0x00000007261d7290 */ /* 0x000fe4000fffe0ff */
[----:B------:R-:W-:Y:S01]  /*28d0*/  UIADD3 UR32, UPT, UPT, UR37, UR4, URZ ;  /* 0x0000000425207290 */ /* 0x000fe2000fffe0ff */
[----:B------:R-:W-:Y:S11]  /*28e0*/  BRA.U UP1, `(.L_x_42) ;  /* 0xfffffff101187547 */ /* 0x000ff6000b83ffff */
[----:B------:R-:W-:Y:S01]  /*28f0*/  UIADD3 UR7, UPT, UPT, UR6, 0x20, URZ ;  /* 0x0000002006077890 */ /* 0x000fe2000fffe0ff */
[----:B------:R-:W-:-:S03]  /*2900*/  SHF.L.U32 R2, R12, 0x1f, RZ ;  /* 0x0000001f0c027819 */ /* 0x000fc600000006ff */
[----:B------:R-:W-:-:S09]  /*2910*/  ULEA UR4, UR5, UR7, 0x3 ;  /* 0x0000000705047291 */ /* 0x000fd2000f8e18ff */
[----:B------:R-:W1:Y:S02]  /*2920*/  SYNCS.PHASECHK.TRANS64.TRYWAIT P0, [UR4], R2 ;  /* 0x00000002ff0075a7 */ /* 0x000e640008001104 */
[----:B-1----:R-:W-:Y:S05]  /*2930*/  @!P0 BRA `(.L_x_43) ;  /* 0x0000005000708947 */ /* 0x002fea0003800000 */
.L_x_127:
[----:B------:R-:W-:-:S04]  /*2940*/  UIADD3 UR4, UPT, UPT, UR5, 0x1, URZ ;  /* 0x0000000105047890 */ /* 0x000fc8000fffe0ff */
[----:B------:R-:W-:-:S04]  /*2950*/  UISETP.NE.AND UP0, UPT, UR4, 0x4, UPT ;  /* 0x000000040400788c */ /* 0x000fc8000bf05270 */
[----:B------:R-:W-:Y:S02]  /*2960*/  USEL UR6, URZ, 0x1, UP0 ;  /* 0x00000001ff067887 */ /* 0x000fe40008000000 */
[----:B------:R-:W-:-:S04]  /*2970*/  USEL UR4, UR4, URZ, UP0 ;  /* 0x000000ff04047287 */ /* 0x000fc80008000000 */
[----:B------:R-:W-:Y:S01]  /*2980*/  ULEA UR5, UR4, UR7, 0x3 ;  /* 0x0000000704057291 */ /* 0x000fe2000f8e18ff */
[----:B-1----:R-:W-:-:S04]  /*2990*/  LOP3.LUT R2, R12, UR6, RZ, 0x3c, !PT ;  /* 0x000000060c027c12 */ /* 0x002fc8000f8e3cff */
[----:B------:R-:W-:-:S04]  /*29a0*/  SHF.L.U32 R3, R2, 0x1f, RZ ;  /* 0x0000001f02037819 */ /* 0x000fc800000006ff */
[----:B------:R-:W1:Y:S02]  /*29b0*/  SYNCS.PHASECHK.TRANS64.TRYWAIT P0, [UR5], R3 ;  /* 0x00000003ff0075a7 */ /* 0x000e640008001105 */
[----:B-1----:R-:W-:Y:S05]  /*29c0*/  @!P0 BRA `(.L_x_44) ;  /* 0x0000005000648947 */ /* 0x002fea0003800000 */
.L_x_129:
[----:B------:R-:W-:-:S04]  /*29d0*/  UIADD3 UR4, UPT, UPT, UR4, 0x1, URZ ;  /* 0x0000000104047890 */ /* 0x000fc8000fffe0ff */
[----:B------:R-:W-:-:S04]  /*29e0*/  UISETP.NE.AND UP0, UPT, UR4, 0x4, UPT ;  /* 0x000000040400788c */ /* 0x000fc8000bf05270 */
[----:B------:R-:W-:Y:S02]  /*29f0*/  USEL UR6, URZ, 0x1, UP0 ;  /* 0x00000001ff067887 */ /* 0x000fe40008000000 */
[----:B------:R-:W-:-:S04]  /*2a00*/  USEL UR4, UR4, URZ, UP0 ;  /* 0x000000ff04047287 */ /* 0x000fc80008000000 */
[----:B------:R-:W-:Y:S01]  /*2a10*/  ULEA UR5, UR4, UR7, 0x3 ;  /* 0x0000000704057291 */ /* 0x000fe2000f8e18ff */
[----:B------:R-:W-:-:S04]  /*2a20*/  LOP3.LUT R2, R2, UR6, RZ, 0x3c, !PT ;  /* 0x0000000602027c12 */ /* 0x000fc8000f8e3cff */
[----:B-1----:R-:W-:-:S04]  /*2a30*/  SHF.L.U32 R3, R2, 0x1f, RZ ;  /* 0x0000001f02037819 */ /* 0x002fc800000006ff */
[----:B------:R-:W1:Y:S02]  /*2a40*/  SYNCS.PHASECHK.TRANS64.TRYWAIT P0, [UR5], R3 ;  /* 0x00000003ff0075a7 */ /* 0x000e640008001105 */
[----:B-1----:R-:W-:Y:S05]  /*2a50*/  @!P0 BRA `(.L_x_45) ;  /* 0x0000005000588947 */ /* 0x002fea0003800000 */
.L_x_131:
[----:B------:R-:W-:-:S04]  /*2a60*/  UIADD3 UR4, UPT, UPT, UR4, 0x1, URZ ;  /* 0x0000000104047890 */ /* 0x000fc8000fffe0ff */
[----:B------:R-:W-:-:S04]  /*2a70*/  UISETP.NE.AND UP0, UPT, UR4, 0x4, UPT ;  /* 0x000000040400788c */ /* 0x000fc8000bf05270 */
[----:B------:R-:W-:Y:S02]  /*2a80*/  USEL UR5, URZ, 0x1, UP0 ;  /* 0x00000001ff057887 */ /* 0x000fe40008000000 */
[----:B------:R-:W-:-:S04]  /*2a90*/  USEL UR4, UR4, URZ, UP0 ;  /* 0x000000ff04047287 */ /* 0x000fc80008000000 */
[----:B------:R-:W-:Y:S01]  /*2aa0*/  ULEA UR4, UR4, UR7, 0x3 ;  /* 0x0000000704047291 */ /* 0x000fe2000f8e18ff */
[----:B------:R-:W-:-:S04]  /*2ab0*/  LOP3.LUT R2, R2, UR5, RZ, 0x3c, !PT ;  /* 0x0000000502027c12 */ /* 0x000fc8000f8e3cff */
[----:B------:R-:W-:Y:S01]  /*2ac0*/  SHF.L.U32 R2, R2, 0x1f, RZ ;  /* 0x0000001f02027819 */ /* 0x000fe200000006ff */
[----:B-1----:R-:W-:-:S07]  /*2ad0*/  IMAD.U32 R0, RZ, RZ, UR4 ;  /* 0x00000004ff007e24 */ /* 0x002fce000f8e00ff */
.L_x_46:
[----:B-1----:R1:W2:Y:S02]  /*2ae0*/  SYNCS.PHASECHK.TRANS64.TRYWAIT P0, [R0+URZ], R2 ;  /* 0x00000002000075a7 */ /* 0x0022a400080011ff */
[----:B--2---:R-:W-:Y:S05]  /*2af0*/  @!P0 NANOSLEEP.SYNCS 0x989680 ;  /* 0x009896800000895d */ /* 0x004fea0003900000 */
[----:B------:R-:W2:Y:S02]  /*2b00*/  @!P0 SYNCS.PHASECHK.TRANS64 P0, [R0+URZ], R2 ;  /* 0x00000002000085a7 */ /* 0x000ea400080010ff */
[----:B--2---:R-:W-:Y:S05]  /*2b10*/  @P0 EXIT ;  /* 0x000000000000094d */ /* 0x004fea0003800000 */
[----:B------:R-:W-:Y:S05]  /*2b20*/  BRA `(.L_x_46) ;  /* 0xfffffffc00ec7947 */ /* 0x000fea000383ffff */
.L_x_22:
[----:B------:R-:W-:-:S04]  /*2b30*/  UISETP.NE.AND UP0, UPT, UR54, URZ, UPT ;  /* 0x000000ff3600728c */ /* 0x000fc8000bf05270 */
[----:B------:R-:W-:-:S09]  /*2b40*/  UISETP.NE.OR UP0, UPT, UR22, 0x1, UP0 ;  /* 0x000000011600788c */ /* 0x000fd20008705670 */
[----:B------:R-:W-:Y:S05]  /*2b50*/  BRA.U UP0, `(.L_x_47) ;  /* 0x0000000500487547 */ /* 0x000fea000b800000 */
[----:B------:R-:W-:Y:S01]  /*2b60*/  ISETP.GE.U32.AND P2, PT, R0, 0x4, PT ;  /* 0x000000040000780c */ /* 0x000fe20003f46070 */
[----:B------:R-:W-:Y:S01]  /*2b70*/  IMAD.MOV.U32 R12, RZ, RZ, 0x1 ;  /* 0x00000001ff0c7424 */ /* 0x000fe200078e00ff */
[----:B------:R-:W-:Y:S02]  /*2b80*/  CS2R R10, SRZ ;  /* 0x00000000000a7805 */ /* 0x000fe4000001ff00 */
[----:B------:R-:W-:Y:S01]  /*2b90*/  CS2R R8, SRZ ;  /* 0x0000000000087805 */ /* 0x000fe2000001ff00 */
[----:B------:R-:W-:Y:S01]  /*2ba0*/  UMOV UR6, 0x400 ;  /* 0x0000040000067882 */ /* 0x000fe20000000000 */
[----:B------:R-:W-:Y:S01]  /*2bb0*/  UMOV UR5, URZ ;  /* 0x000000ff00057c82 */ /* 0x000fe20008000000 */
[----:B------:R-:W-:-:S12]  /*2bc0*/  ULEA UR6, UR54, UR6, 0x18 ;  /* 0x0000000636067291 */ /* 0x000fd8000f8ec0ff */
.L_x_51:
[----:B------:R-:W-:Y:S02]  /*2bd0*/  LEA R2, R8, UR6, 0x3 ;  /* 0x0000000608027c11 */ /* 0x000fe4000f8e18ff */
[----:B------:R-:W-:-:S03]  /*2be0*/  SHF.L.U32 R4, R9, 0x1f, RZ ;  /* 0x0000001f09047819 */ /* 0x000fc600000006ff */
[----:B------:R-:W-:Y:S01]  /*2bf0*/  VIADD R5, R2, 0xf0 ;  /* 0x000000f002057836 */ /* 0x000fe20000000000 */
[----:B------:R-:W2:Y:S02]  /*2c00*/  SYNCS.PHASECHK.TRANS64.TRYWAIT P0, [R2+URZ+0xe0], R4 ;  /* 0x0000e004020075a7 */ /* 0x000ea400080011ff */
[----:B--2---:R-:W-:Y:S05]  /*2c10*/  @!P0 BRA `(.L_x_48) ;  /* 0x0000005000008947 */ /* 0x004fea0003800000 */
.L_x_132:
[----:B------:R-:W-:Y:S01]  /*2c20*/  ULEA UR4, UR5, UR6, 0x3 ;  /* 0x0000000605047291 */ /* 0x000fe2000f8e18ff */
[----:B--2---:R-:W-:Y:S01]  /*2c30*/  PRMT R2, RZ, 0x654, R5 ;  /* 0x00000654ff027816 */ /* 0x004fe20000000005 */
[----:B------:R-:W-:Y:S01]  /*2c40*/  @!P2 IMAD.MOV.U32 R4, RZ, RZ, 0x10 ;  /* 0x00000010ff04a424 */ /* 0x000fe200078e00ff */
[----:B------:R-:W-:Y:S01]  /*2c50*/  SHF.L.U32 R5, R12, 0x1f, RZ ;  /* 0x0000001f0c057819 */ /* 0x000fe200000006ff */
[----:B------:R-:W-:Y:S01]  /*2c60*/  UIADD3 UR7, UPT, UPT, UR4, 0x80, URZ ;  /* 0x0000008004077890 */ /* 0x000fe2000fffe0ff */
[----:B------:R2:W-:Y:S05]  /*2c70*/  SYNCS.ARRIVE.TRANS64.RED.A1T0 RZ, [R2+URZ], RZ ;  /* 0x000000ff02ff79a7 */ /* 0x0005ea00081004ff */
[----:B------:R-:W-:Y:S01]  /*2c80*/  IMAD.U32 R6, RZ, RZ, UR7 ;  /* 0x00000007ff067e24 */ /* 0x000fe2000f8e00ff */
[----:B------:R-:W3:Y:S04]  /*2c90*/  SYNCS.PHASECHK.TRANS64.TRYWAIT P0, [UR4+0x90], R5 ;  /* 0x00009005ff0075a7 */ /* 0x000ee80008001104 */
[----:B------:R-:W-:Y:S01]  /*2ca0*/  PRMT R6, R0, 0x654, R6 ;  /* 0x0000065400067816 */ /* 0x000fe20000000006 */
[----:B--23--:R-:W-:Y:S06]  /*2cb0*/  @!P0 BRA `(.L_x_49) ;  /* 0x0000004c00ec8947 */ /* 0x00cfec0003800000 */
.L_x_134:
[----:B------:R-:W-:Y:S01]  /*2cc0*/  ULEA UR8, UR5, UR6, 0x4 ;  /* 0x0000000605087291 */ /* 0x000fe2000f8e20ff */
[----:B------:R-:W-:Y:S01]  /*2cd0*/  SEL R3, R6, R3, !P2 ;  /* 0x0000000306037207 */ /* 0x000fe20005000000 */
[----:B------:R-:W-:Y:S01]  /*2ce0*/  UIADD3 UR9, UPT, UPT, UR4, 0x80, URZ ;  /* 0x0000008004097890 */ /* 0x000fe2000fffe0ff */
[----:B--2---:R-:W-:Y:S01]  /*2cf0*/  LEA R2, R11, UR6, 0x3 ;  /* 0x000000060b027c11 */ /* 0x004fe2000f8e18ff */
[----:B------:R-:W-:Y:S01]  /*2d00*/  UIADD3 UR8, UPT, UPT, UR8, 0x110, URZ ;  /* 0x0000011008087890 */ /* 0x000fe2000fffe0ff */
[----:B------:R2:W-:Y:S01]  /*2d10*/  @!P2 SYNCS.ARRIVE.TRANS64.RED RZ, [R3+URZ], R4 ;  /* 0x0000000403ffa9a7 */ /* 0x0005e200080004ff */
[----:B------:R-:W-:Y:S01]  /*2d20*/  UIADD3 UR4, UPT, UPT, UR5, 0x1, URZ ;  /* 0x0000000105047890 */ /* 0x000fe2000fffe0ff */
[----:B------:R-:W-:-:S03]  /*2d30*/  VIADD R8, R8, 0x1 ;  /* 0x0000000108087836 */ /* 0x000fc60000000000 */
[----:B------:R-:W-:Y:S02]  /*2d40*/  UISETP.NE.AND UP0, UPT, UR4, 0x2, UPT ;  /* 0x000000020400788c */ /* 0x000fe4000bf05270 */
[----:B------:R-:W-:Y:S01]  /*2d50*/  ISETP.NE.AND P0, PT, R8, 0x2, PT ;  /* 0x000000020800780c */ /* 0x000fe20003f05270 */
[----:B------:R-:W-:Y:S06]  /*2d60*/  UGETNEXTWORKID.BROADCAST [UR8], [UR9] ;  /* 0x00000000080073ca */ /* 0x000fec0008000100 */
[----:B------:R-:W-:Y:S02]  /*2d70*/  USEL UR7, URZ, 0x1, UP0 ;  /* 0x00000001ff077887 */ /* 0x000fe40008000000 */
[----:B------:R-:W-:-:S04]  /*2d80*/  USEL UR5, UR4, URZ, UP0 ;  /* 0x000000ff04057287 */ /* 0x000fc80008000000 */
[----:B------:R-:W-:Y:S02]  /*2d90*/  LOP3.LUT R12, R12, UR7, RZ, 0x3c, !PT ;  /* 0x000000070c0c7c12 */ /* 0x000fe4000f8e3cff */
[----:B--2---:R-:W-:-:S04]  /*2da0*/  SHF.L.U32 R4, R10, 0x1f, RZ ;  /* 0x0000001f0a047819 */ /* 0x004fc800000006ff */
[----:B------:R-:W2:Y:S02]  /*2db0*/  SYNCS.PHASECHK.TRANS64.TRYWAIT P1, [R2+URZ+0x80], R4 ;  /* 0x00008004020075a7 */ /* 0x000ea400080211ff */
[----:B--2---:R-:W-:Y:S05]  /*2dc0*/  @!P1 BRA `(.L_x_50) ;  /* 0x0000004c00c09947 */ /* 0x004fea0003800000 */
.L_x_135:
[C---:B--2---:R-:W-:Y:S01]  /*2dd0*/  LEA R4, R11.reuse, UR6, 0x4 ;  /* 0x000000060b047c11 */ /* 0x044fe2000f8e20ff */
[----:B------:R-:W-:Y:S01]  /*2de0*/  VIADD R2, R2, 0x90 ;  /* 0x0000009002027836 */ /* 0x000fe20000000000 */
[----:B------:R-:W-:Y:S01]  /*2df0*/  SEL R8, R8, RZ, P0 ;  /* 0x000000ff08087207 */ /* 0x000fe20000000000 */
[----:B------:R-:W-:-:S03]  /*2e00*/  VIADD R11, R11, 0x1 ;  /* 0x000000010b0b7836 */ /* 0x000fc60000000000 */
[----:B------:R-:W2:Y:S01]  /*2e10*/  LDS.128 R4, [R4+0x110] ;  /* 0x0001100004047984 */ /* 0x000ea20000000c00 */
[----:B------:R-:W-:Y:S02]  /*2e20*/  PRMT R2, RZ, 0x654, R2 ;  /* 0x00000654ff027816 */ /* 0x000fe40000000002 */
[C---:B------:R-:W-:Y:S01]  /*2e30*/  ISETP.NE.AND P1, PT, R11.reuse, 0x2, PT ;  /* 0x000000020b00780c */ /* 0x040fe20003f25270 */
[----:B------:R-:W-:Y:S01]  /*2e40*/  @!PT LDS RZ, [RZ] ;  /* 0x00000000fffff984 */ /* 0x000fe20000000800 */
[----:B------:R-:W-:Y:S01]  /*2e50*/  @!PT LDS RZ, [RZ] ;  /* 0x00000000fffff984 */ /* 0x000fe20000000800 */
[----:B------:R-:W-:Y:S01]  /*2e60*/  @!PT LDS RZ, [RZ] ;  /* 0x00000000fffff984 */ /* 0x000fe20000000800 */
[----:B------:R-:W-:Y:S01]  /*2e70*/  @!PT LDS RZ, [RZ] ;  /* 0x00000000fffff984 */ /* 0x000fe20000000800 */
[----:B------:R3:W-:Y:S06]  /*2e80*/  MEMBAR.ALL.CTA ;  /* 0x0000000000007992 */ /* 0x0007ec0000008000 */
[----:B---3--:R-:W3:Y:S01]  /*2e90*/  FENCE.VIEW.ASYNC.S ;  /* 0x00000000000073c6 */ /* 0x008ee20000000000 */
[----:B------:R-:W-:Y:S01]  /*2ea0*/  SEL R11, R11, RZ, P1 ;  /* 0x000000ff0b0b7207 */ /* 0x000fe20000800000 */
[----:B---3--:R3:W-:Y:S01]  /*2eb0*/  SYNCS.ARRIVE.TRANS64.RED.A1T0 RZ, [R2+URZ], RZ ;  /* 0x000000ff02ff79a7 */ /* 0x0087e200081004ff */
[----:B--2---:R-:W-:-:S02]  /*2ec0*/  LOP3.LUT P3, RZ, R6, 0x1, RZ, 0xc0, !PT ;  /* 0x0000000106ff7812 */ /* 0x004fc4000786c0ff */
[----:B------:R-:W-:-:S04]  /*2ed0*/  SEL R4, RZ, 0x1, P1 ;  /* 0x00000001ff047807 */ /* 0x000fc80000800000 */
[----:B------:R-:W-:Y:S02]  /*2ee0*/  LOP3.LUT R10, R10, R4, RZ, 0x3c, !PT ;  /* 0x000000040a0a7212 */ /* 0x000fe400078e3cff */
[----:B---3--:R-:W-:-:S04]  /*2ef0*/  SEL R2, RZ, 0x1, P0 ;  /* 0x00000001ff027807 */ /* 0x008fc80000000000 */
[----:B------:R-:W-:Y:S01]  /*2f00*/  LOP3.LUT R9, R9, R2, RZ, 0x3c, !PT ;  /* 0x0000000209097212 */ /* 0x000fe200078e3cff */
[----:B------:R-:W-:Y:S06]  /*2f10*/  @P3 BRA `(.L_x_51) ;  /* 0xfffffffc002c3947 */ /* 0x000fec000383ffff */
[----:B------:R-:W-:Y:S01]  /*2f20*/  ULEA UR4, UR5, UR6, 0x3 ;  /* 0x0000000605047291 */ /* 0x000fe2000f8e18ff */
[----:B------:R-:W-:-:S08]  /*2f30*/  SHF.L.U32 R2, R12, 0x1f, RZ ;  /* 0x0000001f0c027819 */ /* 0x000fd000000006ff */
[----:B------:R-:W2:Y:S02]  /*2f40*/  SYNCS.PHASECHK.TRANS64 P0, [UR4+0x90], R2 ;  /* 0x00009002ff0075a7 */ /* 0x000ea40008001004 */
[----:B--2---:R-:W-:Y:S05]  /*2f50*/  @P0 BRA `(.L_x_52) ;  /* 0x0000000000080947 */ /* 0x004fea0003800000 */
[----:B------:R-:W2:Y:S02]  /*2f60*/  SYNCS.PHASECHK.TRANS64.TRYWAIT P0, [UR4+0x90], R2 ;  /* 0x00009002ff0075a7 */ /* 0x000ea40008001104 */
[----:B--2---:R-:W-:Y:S05]  /*2f70*/  @!P0 BRA `(.L_x_53) ;  /* 0x0000004c00688947 */ /* 0x004fea0003800000 */
.L_x_52:
[----:B------:R-:W-:-:S04]  /*2f80*/  UIADD3 UR7, UPT, UPT, UR5, 0x1, URZ ;  /* 0x0000000105077890 */ /* 0x000fc8000fffe0ff */
[----:B------:R-:W-:-:S04]  /*2f90*/  UISETP.NE.AND UP0, UPT, UR7, 0x2, UPT ;  /* 0x000000020700788c */ /* 0x000fc8000bf05270 */
[----:B------:R-:W-:Y:S02]  /*2fa0*/  USEL UR8, URZ, 0x1, UP0 ;  /* 0x00000001ff087887 */ /* 0x000fe40008000000 */
[----:B------:R-:W-:-:S04]  /*2fb0*/  USEL UR7, UR7, URZ, UP0 ;  /* 0x000000ff07077287 */ /* 0x000fc80008000000 */
[----:B------:R-:W-:Y:S01]  /*2fc0*/  ULEA UR7, UR7, UR6, 0x3 ;  /* 0x0000000607077291 */ /* 0x000fe2000f8e18ff */
[----:B--2---:R-:W-:-:S04]  /*2fd0*/  LOP3.LUT R2, R12, UR8, RZ, 0x3c, !PT ;  /* 0x000000080c027c12 */ /* 0x004fc8000f8e3cff */
[----:B------:R-:W-:-:S04]  /*2fe0*/  SHF.L.U32 R0, R2, 0x1f, RZ ;  /* 0x0000001f02007819 */ /* 0x000fc800000006ff */
[----:B------:R-:W2:Y:S02]  /*2ff0*/  SYNCS.PHASECHK.TRANS64 P0, [UR7+0x90], R0 ;  /* 0x00009000ff0075a7 */ /* 0x000ea40008001007 */
[----:B-12---:R-:W-:Y:S05]  /*3000*/  @P0 EXIT ;  /* 0x000000000000094d */ /* 0x006fea0003800000 */
[----:B------:R-:W-:Y:S02]  /*3010*/  SHF.L.U32 R2, R2, 0x1f, RZ ;  /* 0x0000001f02027819 */ /* 0x000fe400000006ff */
[----:B------:R-:W-:-:S07]  /*3020*/  MOV R0, UR7 ;  /* 0x0000000700007c02 */ /* 0x000fce0008000f00 */
.L_x_54:
[----:B-1----:R1:W2:Y:S02]  /*3030*/  SYNCS.PHASECHK.TRANS64.TRYWAIT P0, [R0+URZ+0x90], R2 ;  /* 0x00009002000075a7 */ /* 0x0022a400080011ff */
[----:B--2---:R-:W-:Y:S05]  /*3040*/  @!P0 NANOSLEEP.SYNCS 0x989680 ;  /* 0x009896800000895d */ /* 0x004fea0003900000 */
[----:B------:R-:W2:Y:S02]  /*3050*/  @!P0 SYNCS.PHASECHK.TRANS64 P0, [R0+URZ+0x90], R2 ;  /* 0x00009002000085a7 */ /* 0x000ea400080010ff */
[----:B--2---:R-:W-:Y:S05]  /*3060*/  @P0 EXIT ;  /* 0x000000000000094d */ /* 0x004fea0003800000 */
[----:B------:R-:W-:Y:S05]  /*3070*/  BRA `(.L_x_54) ;  /* 0xfffffffc00ec7947 */ /* 0x000fea000383ffff */
.L_x_47:
[----:B------:R-:W-:Y:S05]  /*3080*/  BRA.U UP4, `(.L_x_55) ;  /* 0x0000000d04d47547 */ /* 0x000fea000b800000 */
[----:B------:R-:W-:Y:S01]  /*3090*/  UMOV UR4, 0x40 ;  /* 0x0000004000047882 */ /* 0x000fe20000000000 */
[----:B------:R-:W-:Y:S01]  /*30a0*/  NOP ;  /* 0x0000000000007918 */ /* 0x000fe20000000000 */
[----:B------:R-:W-:Y:S01]  /*30b0*/  ULEA UR5, UR54, UR4, 0x18 ;  /* 0x0000000436057291 */ /* 0x000fe2000f8ec0ff */
[----:B------:R-:W-:Y:S02]  /*30c0*/  UMOV UR6, 0x400 ;  /* 0x0000040000067882 */ /* 0x000fe40000000000 */
[----:B------:R-:W-:-:S06]  /*30d0*/  ULEA UR6, UR54, UR6, 0x18 ;  /* 0x0000000636067291 */ /* 0x000fcc000f8ec0ff */
[----:B------:R-:W2:Y:S02]  /*30e0*/  LDS.U8 R0, [UR5+0x1c] ;  /* 0x00001c05ff007984 */ /* 0x000ea40008000000 */
[----:B--2---:R-:W-:-:S13]  /*30f0*/  ISETP.NE.AND P0, PT, R0, RZ, PT ;  /* 0x000000ff0000720c */ /* 0x004fda0003f05270 */
[----:B------:R-:W-:Y:S05]  /*3100*/  @P0 BRA `(.L_x_56) ;  /* 0x0000000000580947 */ /* 0x000fea0003800000 */
[----:B------:R-:W-:-:S13]  /*3110*/  ELECT P0, URZ, PT ;  /* 0x0000000000ff782f */ /* 0x000fda0003800000 */
[----:B------:R-:W-:Y:S05]  /*3120*/  @!P0 BRA `(.L_x_57) ;  /* 0x0000000000608947 */ /* 0x000fea0003800000 */
[----:B------:R-:W-:Y:S01]  /*3130*/  UMOV UR4, 0x10 ;  /* 0x0000001000047882 */ /* 0x000fe20000000000 */
[----:B------:R-:W-:Y:S01]  /*3140*/  HFMA2 R0, -RZ, RZ, 0, 5.9604644775390625e-08 ;  /* 0x00000001ff007431 */ /* 0x000fe200000001ff */
[----:B------:R-:W-:-:S03]  /*3150*/  MOV R3, 0xffff ;  /* 0x0000ffff00037802 */ /* 0x000fc60000000f00 */
[----:B------:R-:W-:Y:S04]  /*3160*/  DEPBAR.LE SB2, 0x36 ;  /* 0x0000ad800000791a */ /* 0x000fe80000000000 */
[----:B------:R-:W2:Y:S02]  /*3170*/  UTCATOMSWS.FIND_AND_SET.ALIGN UP0, UR4, UR4 ;  /* 0x00000004000475e3 */ /* 0x000ea40008000800 */
[----:B--2---:R-:W-:Y:S01]  /*3180*/  MOV R4, UR4 ;  /* 0x0000000400047c02 */ /* 0x004fe20008000f00 */
[----:B------:R-:W-:Y:S06]  /*3190*/  BRA.U UP0, `(.L_x_58) ;  /* 0x0000000100187547 */ /* 0x000fec000b800000 */
.L_x_59:
[----:B------:R-:W-:Y:S05]  /*31a0*/  NANOSLEEP 0x64 ;  /* 0x000000640000795d */ /* 0x000fea0003800000 */
[----:B------:R-:W-:-:S05]  /*31b0*/  UMOV UR4, 0x10 ;  /* 0x0000001000047882 */ /* 0x000fca0000000000 */
[----:B------:R-:W-:Y:S04]  /*31c0*/  DEPBAR.LE SB2, 0x36 ;  /* 0x0000ad800000791a */ /* 0x000fe80000000000 */
[----:B------:R-:W2:Y:S02]  /*31d0*/  UTCATOMSWS.FIND_AND_SET.ALIGN UP0, UR4, UR4 ;  /* 0x00000004000475e3 */ /* 0x000ea40008000800 */
[----:B--2---:R-:W-:Y:S01]  /*31e0*/  MOV R4, UR4 ;  /* 0x0000000400047c02 */ /* 0x004fe20008000f00 */
[----:B------:R-:W-:Y:S05]  /*31f0*/  BRA.U !UP0, `(.L_x_59) ;  /* 0xfffffffd08e87547 */ /* 0x000fea000b83ffff */
.L_x_58:
[-C--:B------:R-:W-:Y:S02]  /*3200*/  SHF.L.U32 R3, R3, R4.reuse, RZ ;  /* 0x0000000403037219 */ /* 0x080fe400000006ff */
[----:B------:R-:W-:Y:S01]  /*3210*/  SHF.L.U32 R0, R0, R4, RZ ;  /* 0x0000000400007219 */ /* 0x000fe200000006ff */
[----:B------:R-:W-:Y:S02]  /*3220*/  IMAD.SHL.U32 R4, R4, 0x20, RZ ;  /* 0x0000002004047824 */ /* 0x000fe400078e00ff */
[----:B------:R2:W-:Y:S04]  /*3230*/  ATOMS.OR RZ, [UR5+0x14], R3 ;  /* 0x00001403ffff798c */ /* 0x0005e8000b000005 */
[----:B------:R2:W-:Y:S04]  /*3240*/  ATOMS.OR RZ, [UR5+0x18], R0 ;  /* 0x00001800ffff798c */ /* 0x0005e8000b000005 */
[----:B------:R2:W-:Y:S01]  /*3250*/  STS [UR6+0x130], R4 ;  /* 0x00013004ff007988 */ /* 0x0005e20008000806 */
[----:B------:R-:W-:Y:S05]  /*3260*/  BRA `(.L_x_57) ;  /* 0x0000000000107947 */ /* 0x000fea0003800000 */
.L_x_56:
[----:B------:R-:W-:Y:S02]  /*3270*/  MOV R0, 0xffffffff ;  /* 0xffffffff00007802 */ /* 0x000fe40000000f00 */
[----:B------:R-:W-:-:S03]  /*3280*/  MOV R4, 0x32b0 ;  /* 0x000032b000047802 */ /* 0x000fc60000000f00 */
[----:B------:R2:W-:Y:S04]  /*3290*/  STS [UR6+0x130], R0 ;  /* 0x00013000ff007988 */ /* 0x0005e80008000806 */
[----:B-12--5:R-:W-:Y:S05]  /*32a0*/  CALL.REL.NOINC `($__internal_1_$__cuda_sm10x_tcgen05_guardrail_trap_phase_invalid_during_alloc) ;  /* 0x0000005000407944 */ /* 0x026fea0003c00000 */
.L_x_57:
[----:B------:R-:W-:Y:S05]  /*32b0*/  WARPSYNC.ALL ;  /* 0x0000000000007948 */ /* 0x000fea0003800000 */
[----:B------:R-:W3:Y:S01]  /*32c0*/  S2UR UR4, SR_CgaCtaId ;  /* 0x00000000000479c3 */ /* 0x000ee20000008800 */
[----:B------:R-:W-:Y:S01]  /*32d0*/  UMOV UR26, 0x400 ;  /* 0x00000400001a7882 */ /* 0x000fe20000000000 */
[----:B------:R-:W-:-:S06]  /*32e0*/  NOP ;  /* 0x0000000000007918 */ /* 0x000fcc0000000000 */
[----:B------:R-:W-:Y:S06]  /*32f0*/  BAR.ARV 0x6, 0xa0 ;  /* 0x0182800000007b1d */ /* 0x000fec0000002000 */
[----:B------:R-:W4:Y:S01]  /*3300*/  LDCU UR5, c[0x0][0x38c] ;  /* 0x00007180ff0577ac */ /* 0x000f220008000800 */
[----:B------:R-:W-:Y:S01]  /*3310*/  LOP3.LUT R2, R2, 0xffff, RZ, 0xc0, !PT ;  /* 0x0000ffff02027812 */ /* 0x000fe200078ec0ff */
[----:B------:R-:W-:Y:S01]  /*3320*/  IMAD.MOV.U32 R11, RZ, RZ, 0x1 ;  /* 0x00000001ff0b7424 */ /* 0x000fe200078e00ff */
[----:B------:R-:W-:Y:S01]  /*3330*/  CS2R R8, SRZ ;  /* 0x0000000000087805 */ /* 0x000fe2000001ff00 */
[----:B------:R-:W1:Y:S01]  /*3340*/  LDCU UR7, c[0x0][0x38c] ;  /* 0x00007180ff0777ac */ /* 0x000e620008000800 */
[----:B------:R-:W-:Y:S01]  /*3350*/  R2UR UR27, R2 ;  /* 0x00000000021b72ca */ /* 0x000fe200000e0000 */
[----:B------:R-:W-:Y:S01]  /*3360*/  IMAD.MOV.U32 R10, RZ, RZ, RZ ;  /* 0x000000ffff0a7224 */ /* 0x000fe200078e00ff */
[----:B------:R-:W-:Y:S01]  /*3370*/  UMOV UR30, URZ ;  /* 0x000000ff001e7c82 */ /* 0x000fe20008000000 */
[----:B------:R-:W-:Y:S01]  /*3380*/  UMOV UR24, URZ ;  /* 0x000000ff00187c82 */ /* 0x000fe20008000000 */
[----:B---3--:R-:W-:Y:S01]  /*3390*/  ULEA UR26, UR4, UR26, 0x18 ;  /* 0x0000001a041a7291 */ /* 0x008fe2000f8ec0ff */
[----:B------:R-:W-:Y:S01]  /*33a0*/  UMOV UR38, 0x0 ;  /* 0x0000000000267882 */ /* 0x000fe20000000000 */
[----:B------:R-:W-:-:S02]  /*33b0*/  UMOV UR39, 0x4100910 ;  /* 0x0410091000277882 */ /* 0x000fc40000000000 */
[----:B------:R-:W-:Y:S02]  /*33c0*/  UIADD3 UR4, UPT, UPT, UR26, 0x6800, URZ ;  /* 0x000068001a047890 */ /* 0x000fe4000fffe0ff */
[----:B------:R-:W-:Y:S02]  /*33d0*/  UIADD3 UR6, UPT, UPT, UR26, 0xe800, URZ ;  /* 0x0000e8001a067890 */ /* 0x000fe4000fffe0ff */
[----:B----4-:R-:W-:Y:S01]  /*33e0*/  UIADD3 UR5, UPT, UPT, UR5, 0x1f, URZ ;  /* 0x0000001f05057890 */ /* 0x010fe2000fffe0ff */
[----:B--2---:R-:W2:Y:S01]  /*33f0*/  LDS R0, [UR26+0x130] ;  /* 0x0001301aff007984 */ /* 0x004ea20008000800 */
[----:B-1----:R-:W-:Y:S01]  /*3400*/  UMOV UR36, 0x0 ;  /* 0x0000000000247882 */ /* 0x002fe20000000000 */
[----:B------:R-:W-:Y:S01]  /*3410*/  UMOV UR37, 0x4100910 ;  /* 0x0410091000257882 */ /* 0x000fe20000000000 */
[----:B------:R-:W-:Y:S02]  /*3420*/  USHF.R.S32.HI UR40, URZ, 0x1f, UR5 ;  /* 0x0000001fff287899 */ /* 0x000fe40008011405 */
[----:B------:R-:W-:-:S02]  /*3430*/  UISETP.GE.AND UP4, UPT, UR7, 0x1, UPT ;  /* 0x000000010700788c */ /* 0x000fc4000bf86270 */
[----:B------:R-:W-:Y:S02]  /*3440*/  ULEA.HI UR40, UR40, UR5, URZ, 0x5 ;  /* 0x0000000528287291 */ /* 0x000fe4000f8f28ff */
[----:B------:R-:W-:Y:S02]  /*3450*/  USHF.R.U32.HI UR5, URZ, 0x4, UR4 ;  /* 0x00000004ff057899 */ /* 0x000fe40008011604 */
[----:B------:R-:W-:Y:S02]  /*3460*/  USHF.R.S32.HI UR40, URZ, 0x5, UR40 ;  /* 0x00000005ff287899 */ /* 0x000fe40008011428 */
[----:B------:R-:W-:Y:S02]  /*3470*/  USHF.R.U32.HI UR4, URZ, 0x4, UR6 ;  /* 0x00000004ff047899 */ /* 0x000fe40008011606 */
[----:B------:R-:W-:Y:S02]  /*3480*/  UISETP.LT.AND UP0, UPT, UR40, 0x1, UPT ;  /* 0x000000012800788c */ /* 0x000fe4000bf01270 */
[----:B------:R-:W-:-:S02]  /*3490*/  ULOP3.LUT UR5, UR5, 0x3fff, URZ, 0xc0, !UPT ;  /* 0x00003fff05057892 */ /* 0x000fc4000f8ec0ff */
[----:B------:R-:W-:Y:S02]  /*34a0*/  ULOP3.LUT UR4, UR4, 0x3fff, URZ, 0xc0, !UPT ;  /* 0x00003fff04047892 */ /* 0x000fe4000f8ec0ff */
[----:B------:R-:W-:Y:S02]  /*34b0*/  USEL UR41, UR40, 0x1, !UP0 ;  /* 0x0000000128297887 */ /* 0x000fe4000c000000 */
[----:B------:R-:W-:Y:S02]  /*34c0*/  ULOP3.LUT UR28, UR5, 0x10000, URZ, 0xfc, !UPT ;  /* 0x00010000051c7892 */ /* 0x000fe4000f8efcff */
[----:B------:R-:W-:Y:S02]  /*34d0*/  ULOP3.LUT UR29, UR4, 0x10000, URZ, 0xfc, !UPT ;  /* 0x00010000041d7892 */ /* 0x000fe4000f8efcff */
[----:B------:R-:W-:Y:S01]  /*34e0*/  UIADD3 UR41, UPT, UPT, -UR41, URZ, URZ ;  /* 0x000000ff29297290 */ /* 0x000fe2000fffe1ff */
[----:B------:R-:W-:Y:S01]  /*34f0*/  UMOV UR34, 0x0 ;  /* 0x0000000000227882 */ /* 0x000fe20000000000 */
[----:B------:R-:W-:Y:S01]  /*3500*/  UMOV UR35, 0x4100910 ;  /* 0x0410091000237882 */ /* 0x000fe20000000000 */
[----:B------:R-:W-:Y:S01]  /*3510*/  UMOV UR32, 0x0 ;  /* 0x0000000000207882 */ /* 0x000fe20000000000 */
[----:B------:R-:W-:Y:S01]  /*3520*/  UMOV UR33, 0x4100910 ;  /* 0x0410091000217882 */ /* 0x000fe20000000000 */
[----:B--2---:R-:W-:-:S15]  /*3530*/  R2UR UR42, R0 ;  /* 0x00000000002a72ca */ /* 0x004fde00000e0000 */
.L_x_66:
[----:B------:R-:W-:Y:S02]  /*3540*/  LEA R0, R10, UR26, 0x3 ;  /* 0x0000001a0a007c11 */ /* 0x000fe4000f8e18ff */
[----:B------:R-:W-:Y:S02]  /*3550*/  SHF.L.U32 R2, R9, 0x1f, RZ ;  /* 0x0000001f09027819 */ /* 0x000fe400000006ff */
[----:B------:R-:W-:Y:S01]  /*3560*/  PLOP3.LUT P0, PT, PT, PT, UP4, 0x80, 0x8 ;  /* 0x000000000008781c */ /* 0x000fe20003f0f048 */
[----:B------:R-:W-:Y:S01]  /*3570*/  VIADD R3, R0, 0x90 ;  /* 0x0000009000037836 */ /* 0x000fe20000000000 */
[----:B-1----:R-:W1:Y:S02]  /*3580*/  SYNCS.PHASECHK.TRANS64.TRYWAIT P1, [R0+URZ+0x80], R2 ;  /* 0x00008002000075a7 */ /* 0x002e6400080211ff */
[----:B-1-3--:R-:W-:Y:S09]  /*3590*/  @!P1 BRA `(.L_x_60) ;  /* 0x0000004400f89947 */ /* 0x00aff20003800000 */
.L_x_137:
[----:B------:R-:W-:Y:S01]  /*35a0*/  LEA R4, R10, UR26, 0x4 ;  /* 0x0000001a0a047c11 */ /* 0x000fe2000f8e20ff */
[----:B------:R-:W-:Y:S01]  /*35b0*/  @UP4 ULEA UR4, UR24, UR26, 0x3 ;  /* 0x0000001a18044291 */ /* 0x000fe2000f8e18ff */
[----:B------:R-:W-:Y:S01]  /*35c0*/  PLOP3.LUT P2, PT, PT, PT, PT, 0x80, 0x8 ;  /* 0x000000000008781c */ /* 0x000fe20003f4f070 */
[----:B------:R-:W-:Y:S01]  /*35d0*/  ULEA UR31, UR30, UR26, 0x3 ;  /* 0x0000001a1e1f7291 */ /* 0x000fe2000f8e18ff */
[----:B------:R-:W-:Y:S02]  /*35e0*/  PRMT R3, RZ, 0x654, R3 ;  /* 0x00000654ff037816 */ /* 0x000fe40000000003 */
[----:B------:R-:W2:Y:S01]  /*35f0*/  LDS.128 R4, [R4+0x110] ;  /* 0x0001100004047984 */ /* 0x000ea20000000c00 */
[----:B-1----:R-:W-:Y:S02]  /*3600*/  @P0 SHF.L.U32 R2, R8, 0x1f, RZ ;  /* 0x0000001f08020819 */ /* 0x002fe400000006ff */
[----:B------:R-:W-:Y:S01]  /*3610*/  SHF.L.U32 R0, R11, 0x1f, RZ ;  /* 0x0000001f0b007819 */ /* 0x000fe200000006ff */
[----:B------:R-:W-:Y:S01]  /*3620*/  @!PT LDS RZ, [RZ] ;  /* 0x00000000fffff984 */ /* 0x000fe20000000800 */
[----:B------:R-:W-:Y:S01]  /*3630*/  @!PT LDS RZ, [RZ] ;  /* 0x00000000fffff984 */ /* 0x000fe20000000800 */
[----:B------:R-:W-:Y:S01]  /*3640*/  @!PT LDS RZ, [RZ] ;  /* 0x00000000fffff984 */ /* 0x000fe20000000800 */
[----:B------:R-:W-:Y:S01]  /*3650*/  @!PT LDS RZ, [RZ] ;  /* 0x00000000fffff984 */ /* 0x000fe20000000800 */
[----:B------:R1:W-:Y:S06]  /*3660*/  MEMBAR.ALL.CTA ;  /* 0x0000000000007992 */ /* 0x0003ec0000008000 */
[----:B-1----:R-:W1:Y:S02]  /*3670*/  FENCE.VIEW.ASYNC.S ;  /* 0x00000000000073c6 */ /* 0x002e640000000000 */
[----:B-1----:R1:W-:Y:S01]  /*3680*/  SYNCS.ARRIVE.TRANS64.RED.A1T0 RZ, [R3+URZ], RZ ;  /* 0x000000ff03ff79a7 */ /* 0x0023e200081004ff */
[----:B------:R1:W3:Y:S01]  /*3690*/  @P0 SYNCS.PHASECHK.TRANS64.TRYWAIT P2, [UR4], R2 ;  /* 0x00000002ff0005a7 */ /* 0x0002e20008041104 */
[----:B------:R-:W-:Y:S01]  /*36a0*/  ULEA.HI UR4, UR30, UR30, URZ, 0x1 ;  /* 0x0000001e1e047291 */ /* 0x000fe2000f8f08ff */
[----:B--2---:R-:W-:-:S03]  /*36b0*/  LOP3.LUT P1, RZ, R6, 0x1, RZ, 0xc0, !PT ;  /* 0x0000000106ff7812 */ /* 0x004fc6000782c0ff */
[----:B------:R-:W-:Y:S02]  /*36c0*/  USHF.L.U32 UR11, UR4, 0x5, URZ ;  /* 0x00000005040b7899 */ /* 0x000fe400080006ff */
[----:B------:R-:W-:Y:S02]  /*36d0*/  ULOP3.LUT UR4, UR4, 0xffe, URZ, 0xc0, !UPT ;  /* 0x00000ffe04047892 */ /* 0x000fe4000f8ec0ff */
[----:B------:R-:W-:Y:S02]  /*36e0*/  ULOP3.LUT UR11, UR11, 0xffffffc0, URZ, 0xc0, !UPT ;  /* 0xffffffc00b0b7892 */ /* 0x000fe4000f8ec0ff */
[----:B------:R-:W-:Y:S02]  /*36f0*/  UIADD3 UR4, UPT, UPT, -UR4, UR30, URZ ;  /* 0x0000001e04047290 */ /* 0x000fe4000fffe1ff */
[----:B------:R-:W-:Y:S01]  /*3700*/  UIADD3 UR11, UPT, UPT, UR42, UR11, URZ ;  /* 0x0000000b2a0b7290 */ /* 0x000fe2000fffe0ff */
[----:B------:R-:W2:Y:S03]  /*3710*/  SYNCS.PHASECHK.TRANS64.TRYWAIT P0, [UR31+0xc0], R0 ;  /* 0x0000c000ff0075a7 */ /* 0x000ea6000800111f */
[----:B------:R-:W-:Y:S01]  /*3720*/  ULEA UR11, UR4, UR11, 0x14 ;  /* 0x0000000b040b7291 */ /* 0x000fe2000f8ea0ff */
[----:B-123--:R-:W-:Y:S11]  /*3730*/  @!P0 BRA `(.L_x_61) ;  /* 0x0000004400a48947 */ /* 0x00eff60003800000 */
.L_x_139:
[----:B------:R-:W-:Y:S01]  /*3740*/  IADD3 R10, PT, PT, R10, 0x1, RZ ;  /* 0x000000010a0a7810 */ /* 0x000fe20007ffe0ff */
[----:B------:R-:W-:Y:S06]  /*3750*/  BRA.U !UP4, `(.L_x_62) ;  /* 0x000000010cc07547 */ /* 0x000fec000b800000 */
[----:B------:R-:W-:Y:S01]  /*3760*/  UPLOP3.LUT UP2, UPT, UPT, UPT, UPT, 0x40, 0x4 ;  /* 0x000000000004789c */ /* 0x000fe20003f4e870 */
[----:B------:R-:W-:Y:S01]  /*3770*/  UMOV UR23, UR41 ;  /* 0x0000002900177c82 */ /* 0x000fe20008000000 */
[----:B------:R-:W-:Y:S01]  /*3780*/  UMOV UR22, UR40 ;  /* 0x0000002800167c82 */ /* 0x000fe20008000000 */
[----:B------:R-:W-:-:S08]  /*3790*/  UMOV UR10, UR24 ;  /* 0x00000018000a7c82 */ /* 0x000fd00008000000 */
.L_x_65:
[----:B------:R-:W-:Y:S02]  /*37a0*/  UIADD3 UR23, UPT, UPT, UR23, 0x1, URZ ;  /* 0x0000000117177890 */ /* 0x000fe4000fffe0ff */
[----:B--2---:R-:W-:Y:S02]  /*37b0*/  ULEA UR5, UR10, UR26, 0x3 ;  /* 0x0000001a0a057291 */ /* 0x004fe4000f8e18ff */
[----:B------:R-:W-:Y:S01]  /*37c0*/  UISETP.NE.AND UP3, UPT, UR23, URZ, UPT ;  /* 0x000000ff1700728c */ /* 0x000fe2000bf65270 */
[----:B---3--:R-:W-:Y:S10]  /*37d0*/  @P2 BRA `(.L_x_63) ;  /* 0x00000000000c2947 */ /* 0x008ff40003800000 */
[----:B-1----:R-:W-:Y:S04]  /*37e0*/  SHF.L.U32 R2, R8, 0x1f, RZ ;  /* 0x0000001f08027819 */ /* 0x002fe800000006ff */
[----:B------:R-:W1:Y:S02]  /*37f0*/  SYNCS.PHASECHK.TRANS64.TRYWAIT P0, [UR5], R2 ;  /* 0x00000002ff0075a7 */ /* 0x000e640008001105 */
[----:B-1----:R-:W-:Y:S05]  /*3800*/  @!P0 BRA `(.L_x_64) ;  /* 0x0000004400888947 */ /* 0x002fea0003800000 */
.L_x_63:
[----:B------:R-:W-:Y:S01]  /*3810*/  UISETP.NE.AND UP0, UPT, UR22, 0x1, UPT ;  /* 0x000000011600788c */ /* 0x000fe2000bf05270 */
[----:B------:R-:W-:Y:S01]  /*3820*/  PLOP3.LUT P2, PT, PT, PT, PT, 0x80, 0x8 ;  /* 0x000000000008781c */ /* 0x000fe20003f4f070 */
[----:B------:R-:W-:Y:S02]  /*3830*/  UIADD3 UR4, UPT, UPT, UR10, 0x1, URZ ;  /* 0x000000010a047890 */ /* 0x000fe4000fffe0ff */
[----:B------:R-:W-:Y:S02]  /*3840*/  UIADD3 UR25, UPT, UPT, UR5, 0x20, URZ ;  /* 0x0000002005197890 */ /* 0x000fe4000fffe0ff */
[----:B------:R-:W-:Y:S01]  /*3850*/  UISETP.NE.AND UP1, UPT, UR4, 0x4, UPT ;  /* 0x000000040400788c */ /* 0x000fe2000bf25270 */
[----:B------:R-:W-:Y:S01]  /*3860*/  PLOP3.LUT P0, PT, PT, PT, UP0, 0x80, 0x8 ;  /* 0x000000000008781c */ /* 0x000fe20003f0f008 */
[----:B------:R-:W-:Y:S02]  /*3870*/  UIADD3 UR22, UPT, UPT, UR22, -0x1, URZ ;  /* 0xffffffff16167890 */ /* 0x000fe4000fffe0ff */
[----:B------:R-:W-:Y:S02]  /*3880*/  USEL UR6, URZ, 0x1, UP1 ;  /* 0x00000001ff067887 */ /* 0x000fe40008800000 */
[----:B------:R-:W-:Y:S01]  /*3890*/  USEL UR24, UR4, URZ, UP1 ;  /* 0x000000ff04187287 */ /* 0x000fe20008800000 */
[----:B------:R-:W-:Y:S01]  /*38a0*/  UMOV UR7, 0x40004040 ;  /* 0x4000404000077882 */ /* 0x000fe20000000000 */
[----:B------:R-:W-:Y:S02]  /*38b0*/  UMOV UR5, 0x40004040 ;  /* 0x4000404000057882 */ /* 0x000fe40000000000 */
[----:B------:R-:W-:Y:S01]  /*38c0*/  @UP0 ULEA UR4, UR24, UR26, 0x3 ;  /* 0x0000001a18040291 */ /* 0x000fe2000f8e18ff */
[----:B------:R-:W-:Y:S01]  /*38d0*/  LOP3.LUT R8, R8, UR6, RZ, 0x3c, !PT ;  /* 0x0000000608087c12 */ /* 0x000fe2000f8e3cff */
[----:B------:R-:W-:Y:S01]  /*38e0*/  ULEA UR6, UR10, UR29, 0x9 ;  /* 0x0000001d0a067291 */ /* 0x000fe2000f8e48ff */
[----:B------:R-:W-:Y:S02]  /*38f0*/  UMOV UR21, 0x40004040 ;  /* 0x4000404000157882 */ /* 0x000fe40000000000 */
[----:B-1----:R-:W-:Y:S01]  /*3900*/  @P0 SHF.L.U32 R0, R8, 0x1f, RZ ;  /* 0x0000001f08000819 */ /* 0x002fe200000006ff */
[----:B------:R-:W-:Y:S02]  /*3910*/  UIADD3 UR20, UPT, UPT, UR6, 0x2, URZ ;  /* 0x0000000206147890 */ /* 0x000fe4000fffe0ff */
[----:B------:R-:W-:Y:S01]  /*3920*/  UIADD3 UR16, UPT, UPT, UR6, 0x4, URZ ;  /* 0x0000000406107890 */ /* 0x000fe2000fffe0ff */
[----:B------:R2:W3:Y:S01]  /*3930*/  @P0 SYNCS.PHASECHK.TRANS64.TRYWAIT P2, [UR4], R0 ;  /* 0x00000000ff0005a7 */ /* 0x0004e20008041104 */
[----:B------:R-:W-:Y:S02]  /*3940*/  ULEA UR4, UR10, UR28, 0x9 ;  /* 0x0000001c0a047291 */ /* 0x000fe4000f8e48ff */
[----:B------:R-:W-:Y:S02]  /*3950*/  UIADD3 UR12, UPT, UPT, UR6, 0x6, URZ ;  /* 0x00000006060c7890 */ /* 0x000fe4000fffe0ff */
[----:B------:R-:W-:Y:S02]  /*3960*/  UIADD3 UR18, UPT, UPT, UR4, 0x2, URZ ;  /* 0x0000000204127890 */ /* 0x000fe4000fffe0ff */
[----:B------:R-:W-:Y:S02]  /*3970*/  UIADD3 UR14, UPT, UPT, UR4, 0x4, URZ ;  /* 0x00000004040e7890 */ /* 0x000fe4000fffe0ff */
[----:B------:R-:W-:Y:S01]  /*3980*/  UIADD3 UR8, UPT, UPT, UR4, 0x6, URZ ;  /* 0x0000000604087890 */ /* 0x000fe2000fffe0ff */
[----:B------:R2:W-:Y:S01]  /*3990*/  UTCHMMA gdesc[UR4], gdesc[UR6], tmem[UR11], tmem[UR38], idesc[UR39], UP2 ;  /* 0x00ff2606040075ea */ /* 0x0005e2000900000b */
[----:B------:R-:W-:Y:S01]  /*39a0*/  UPLOP3.LUT UP2, UPT, UPT, UPT, UPT, 0x80, 0x8 ;  /* 0x000000000008789c */ /* 0x000fe20003f4f070 */
[----:B------:R-:W-:Y:S01]  /*39b0*/  UMOV UR19, 0x40004040 ;  /* 0x4000404000137882 */ /* 0x000fe20000000000 */
[----:B------:R-:W-:Y:S01]  /*39c0*/  UMOV UR17, 0x40004040 ;  /* 0x4000404000117882 */ /* 0x000fe20000000000 */
[----:B------:R2:W-:Y:S01]  /*39d0*/  UTCHMMA gdesc[UR18], gdesc[UR20], tmem[UR11], tmem[UR36], idesc[UR37], UPT ;  /* 0x00ff2414120075ea */ /* 0x0005e2000b80000b */
[----:B------:R-:W-:Y:S01]  /*39e0*/  UMOV UR15, 0x40004040 ;  /* 0x40004040000f7882 */ /* 0x000fe20000000000 */
[----:B------:R-:W-:Y:S01]  /*39f0*/  UMOV UR13, 0x40004040 ;  /* 0x40004040000d7882 */ /* 0x000fe20000000000 */
[----:B------:R-:W-:Y:S01]  /*3a00*/  UMOV UR9, 0x40004040 ;  /* 0x4000404000097882 */ /* 0x000fe20000000000 */
[----:B------:R2:W-:Y:S01]  /*3a10*/  UTCHMMA gdesc[UR14], gdesc[UR16], tmem[UR11], tmem[UR34], idesc[UR35], UPT ;  /* 0x00ff22100e0075ea */ /* 0x0005e2000b80000b */
[----:B------:R2:W-:Y:S01]  /*3a20*/  UTCHMMA gdesc[UR8], gdesc[UR12], tmem[UR11], tmem[UR32], idesc[UR33], UPT ;  /* 0x00ff200c080075ea */ /* 0x0005e2000b80000b */
[----:B------:R2:W-:Y:S01]  /*3a30*/  UTCBAR.MULTICAST [UR25], URZ, UR27 ;  /* 0x000000ff190073e9 */ /* 0x0005e2000800081b */
[----:B------:R-:W-:Y:S01]  /*3a40*/  UMOV UR10, UR24 ;  /* 0x00000018000a7c82 */ /* 0x000fe20008000000 */
[----:B------:R-:W-:Y:S05]  /*3a50*/  BRA.U UP3, `(.L_x_65) ;  /* 0xfffffffd03507547 */ /* 0x000fea000b83ffff */
.L_x_62:
[----:B--2---:R-:W-:Y:S01]  /*3a60*/  UIADD3 UR4, UPT, UPT, UR30, 0x1, URZ ;  /* 0x000000011e047890 */ /* 0x004fe2000fffe0ff */
[C---:B------:R-:W-:Y:S01]  /*3a70*/  ISETP.NE.AND P0, PT, R10.reuse, 0x2, PT ;  /* 0x000000020a00780c */ /* 0x040fe20003f05270 */
[----:B------:R-:W-:Y:S02]  /*3a80*/  UIADD3 UR5, UPT, UPT, UR31, 0xa0, URZ ;  /* 0x000000a01f057890 */ /* 0x000fe4000fffe0ff */
[----:B------:R-:W-:Y:S01]  /*3a90*/  UISETP.NE.AND UP0, UPT, UR4, 0x4, UPT ;  /* 0x000000040400788c */ /* 0x000fe2000bf05270 */
[----:B-1----:R-:W-:Y:S02]  /*3aa0*/  SEL R0, RZ, 0x1, P0 ;  /* 0x00000001ff007807 */ /* 0x002fe40000000000 */
[----:B------:R-:W-:Y:S01]  /*3ab0*/  SEL R10, R10, RZ, P0 ;  /* 0x000000ff0a0a7207 */ /* 0x000fe20000000000 */
[----:B------:R-:W-:Y:S01]  /*3ac0*/  USEL UR6, URZ, 0x1, UP0 ;  /* 0x00000001ff067887 */ /* 0x000fe20008000000 */
[----:B------:R-:W-:Y:S01]  /*3ad0*/  LOP3.LUT R9, R9, R0, RZ, 0x3c, !PT ;  /* 0x0000000009097212 */ /* 0x000fe200078e3cff */
[----:B------:R-:W-:Y:S01]  /*3ae0*/  USEL UR30, UR4, URZ, UP0 ;  /* 0x000000ff041e7287 */ /* 0x000fe20008000000 */
[----:B------:R1:W-:Y:S03]  /*3af0*/  UTCBAR [UR5], URZ ;  /* 0x000000ff050073e9 */ /* 0x0003e600080000ff */
[----:B------:R-:W-:Y:S01]  /*3b00*/  LOP3.LUT R11, R11, UR6, RZ, 0x3c, !PT ;  /* 0x000000060b0b7c12 */ /* 0x000fe2000f8e3cff */
[----:B------:R-:W-:Y:S07]  /*3b10*/  @P1 BRA `(.L_x_66) ;  /* 0xfffffff800881947 */ /* 0x000fee000383ffff */
[----:B------:R-:W2:Y:S01]  /*3b20*/  S2UR UR8, SR_CgaCtaId ;  /* 0x00000000000879c3 */ /* 0x000ea20000008800 */
[----:B------:R-:W-:Y:S01]  /*3b30*/  ELECT P0, URZ, PT ;  /* 0x0000000000ff782f */ /* 0x000fe20003800000 */
[----:B------:R-:W-:Y:S01]  /*3b40*/  IMAD.MOV.U32 R0, RZ, RZ, 0x1 ;  /* 0x00000001ff007424 */ /* 0x000fe200078e00ff */
[----:B------:R-:W-:Y:S01]  /*3b50*/  UIADD3 UR26, UPT, UPT, UR26, 0xc0, URZ ;  /* 0x000000c01a1a7890 */ /* 0x000fe2000fffe0ff */
[----:B------:R-:W-:Y:S01]  /*3b60*/  SHF.L.U32 R2, R11, 0x1f, RZ ;  /* 0x0000001f0b027819 */ /* 0x000fe200000006ff */
[----:B------:R-:W-:-:S03]  /*3b70*/  UMOV UR4, 0x40 ;  /* 0x0000004000047882 */ /* 0x000fc60000000000 */
[----:B------:R-:W-:Y:S01]  /*3b80*/  UVIRTCOUNT.DEALLOC.SMPOOL 0x80 ;  /* 0x000000800000784c */ /* 0x000fe20000000000 */
[----:B--2---:R-:W-:Y:S02]  /*3b90*/  ULEA UR8, UR8, UR4, 0x18 ;  /* 0x0000000408087291 */ /* 0x004fe4000f8ec0ff */
[----:B------:R-:W-:-:S07]  /*3ba0*/  ULEA UR4, UR30, UR26, 0x3 ;  /* 0x0000001a1e047291 */ /* 0x000fce000f8e18ff */
[----:B------:R2:W-:Y:S02]  /*3bb0*/  @P0 STS.U8 [UR8+0x1c], R0 ;  /* 0x00001c00ff000988 */ /* 0x0005e40008000008 */
[----:B------:R-:W4:Y:S02]  /*3bc0*/  SYNCS.PHASECHK.TRANS64.TRYWAIT P0, [UR4], R2 ;  /* 0x00000002ff0075a7 */ /* 0x000f240008001104 */
[----:B--2-4-:R-:W-:Y:S05]  /*3bd0*/  @!P0 BRA `(.L_x_67) ;  /* 0x0000004000ac8947 */ /* 0x014fea0003800000 */
.L_x_142:
[----:B------:R-:W-:-:S04]  /*3be0*/  UIADD3 UR4, UPT, UPT, UR30, 0x1, URZ ;  /* 0x000000011e047890 */ /* 0x000fc8000fffe0ff */
[----:B------:R-:W-:-:S04]  /*3bf0*/  UISETP.NE.AND UP0, UPT, UR4, 0x4, UPT ;  /* 0x000000040400788c */ /* 0x000fc8000bf05270 */
[----:B------:R-:W-:Y:S02]  /*3c00*/  USEL UR6, URZ, 0x1, UP0 ;  /* 0x00000001ff067887 */ /* 0x000fe40008000000 */
[----:B------:R-:W-:-:S04]  /*3c10*/  USEL UR4, UR4, URZ, UP0 ;  /* 0x000000ff04047287 */ /* 0x000fc80008000000 */
[----:B-1----:R-:W-:Y:S01]  /*3c20*/  ULEA UR5, UR4, UR26, 0x3 ;  /* 0x0000001a04057291 */ /* 0x002fe2000f8e18ff */
[----:B--2---:R-:W-:-:S04]  /*3c30*/  LOP3.LUT R2, R11, UR6, RZ, 0x3c, !PT ;  /* 0x000000060b027c12 */ /* 0x004fc8000f8e3cff */
[----:B------:R-:W-:-:S04]  /*3c40*/  SHF.L.U32 R3, R2, 0x1f, RZ ;  /* 0x0000001f02037819 */ /* 0x000fc800000006ff */
[----:B------:R-:W1:Y:S02]  /*3c50*/  SYNCS.PHASECHK.TRANS64.TRYWAIT P0, [UR5], R3 ;  /* 0x00000003ff0075a7 */ /* 0x000e640008001105 */
[----:B-1----:R-:W-:Y:S05]  /*3c60*/  @!P0 BRA `(.L_x_68) ;  /* 0x0000004000a08947 */ /* 0x002fea0003800000 */
.L_x_144:
        /* <DEDUP_REMOVED lines=9> */
.L_x_146:
[----:B------:R-:W-:-:S04]  /*3d00*/  UIADD3 UR4, UPT, UPT, UR4, 0x1, URZ ;  /* 0x0000000104047890 */ /* 0x000fc8000fffe0ff */
[----:B------:R-:W-:-:S04]  /*3d10*/  UISETP.NE.AND UP0, UPT, UR4, 0x4, UPT ;  /* 0x000000040400788c */ /* 0x000fc8000bf05270 */
[----:B------:R-:W-:Y:S02]  /*3d20*/  USEL UR5, URZ, 0x1, UP0 ;  /* 0x00000001ff057887 */ /* 0x000fe40008000000 */
[----:B------:R-:W-:-:S04]  /*3d30*/  USEL UR4, UR4, URZ, UP0 ;  /* 0x000000ff04047287 */ /* 0x000fc80008000000 */
[----:B------:R-:W-:Y:S01]  /*3d40*/  ULEA UR4, UR4, UR26, 0x3 ;  /* 0x0000001a04047291 */ /* 0x000fe2000f8e18ff */
[----:B------:R-:W-:-:S04]  /*3d50*/  LOP3.LUT R2, R2, UR5, RZ, 0x3c, !PT ;  /* 0x0000000502027c12 */ /* 0x000fc8000f8e3cff */
[----:B------:R-:W-:-:S04]  /*3d60*/  SHF.L.U32 R2, R2, 0x1f, RZ ;  /* 0x0000001f02027819 */ /* 0x000fc800000006ff */
[----:B------:R-:W2:Y:S02]  /*3d70*/  SYNCS.PHASECHK.TRANS64.TRYWAIT P0, [UR4], R2 ;  /* 0x00000002ff0075a7 */ /* 0x000ea40008001104 */
[----:B--2---:R-:W-:Y:S05]  /*3d80*/  @!P0 BRA `(.L_x_70) ;  /* 0x0000004000888947 */ /* 0x004fea0003800000 */
.L_x_148:
[----:B------:R-:W-:Y:S01]  /*3d90*/  NOP ;  /* 0x0000000000007918 */ /* 0x000fe20000000000 */
[----:B-1----:R-:W1:Y:S01]  /*3da0*/  LDS R0, [UR8+0x14] ;  /* 0x00001408ff007984 */ /* 0x002e620008000800 */
[----:B------:R-:W-:Y:S01]  /*3db0*/  ULOP3.LUT UR4, UR42, 0xffff, URZ, 0xc0, !UPT ;  /* 0x0000ffff2a047892 */ /* 0x000fe2000f8ec0ff */
[----:B------:R-:W-:Y:S01]  /*3dc0*/  UMOV UR5, 0xffff ;  /* 0x0000ffff00057882 */ /* 0x000fe20000000000 */
[----:B------:R-:W-:Y:S02]  /*3dd0*/  UMOV UR6, 0x1 ;  /* 0x0000000100067882 */ /* 0x000fe40000000000 */
[----:B------:R-:W-:-:S04]  /*3de0*/  USHF.R.U32.HI UR4, URZ, 0x5, UR4 ;  /* 0x00000005ff047899 */ /* 0x000fc80008011604 */
[----:B------:R-:W-:Y:S02]  /*3df0*/  USHF.L.U32 UR5, UR5, UR4, URZ ;  /* 0x0000000405057299 */ /* 0x000fe400080006ff */
[----:B------:R-:W-:-:S04]  /*3e00*/  USHF.L.U32 UR4, UR6, UR4, URZ ;  /* 0x0000000406047299 */ /* 0x000fc800080006ff */
[----:B-1----:R-:W-:-:S04]  /*3e10*/  LOP3.LUT R0, R0, UR5, RZ, 0xc0, !PT ;  /* 0x0000000500007c12 */ /* 0x002fc8000f8ec0ff */
[----:B------:R-:W-:-:S13]  /*3e20*/  ISETP.NE.AND P0, PT, R0, UR5, PT ;  /* 0x0000000500007c0c */ /* 0x000fda000bf05270 */
[----:B------:R-:W-:Y:S05]  /*3e30*/  @P0 BRA `(.L_x_71) ;  /* 0x0000000000580947 */ /* 0x000fea0003800000 */
[----:B------:R-:W1:Y:S02]  /*3e40*/  LDS R0, [UR8+0x18] ;  /* 0x00001808ff007984 */ /* 0x000e640008000800 */
[----:B-1----:R-:W-:-:S04]  /*3e50*/  LOP3.LUT R0, R0, UR4, RZ, 0xc0, !PT ;  /* 0x0000000400007c12 */ /* 0x002fc8000f8ec0ff */
[----:B------:R-:W-:-:S13]  /*3e60*/  ISETP.NE.AND P0, PT, R0, UR4, PT ;  /* 0x0000000400007c0c */ /* 0x000fda000bf05270 */
[----:B------:R-:W-:Y:S05]  /*3e70*/  @P0 BRA `(.L_x_72) ;  /* 0x00000000003c0947 */ /* 0x000fea0003800000 */
[----:B------:R-:W1:Y:S01]  /*3e80*/  S2R R2, SR_LANEID ;  /* 0x0000000000027919 */ /* 0x000e620000000000 */
[----:B------:R-:W-:-:S06]  /*3e90*/  ULOP3.LUT UR5, URZ, UR5, URZ, 0x33, !UPT ;  /* 0x00000005ff057292 */ /* 0x000fcc000f8e33ff */
[----:B------:R-:W-:-:S04]  /*3ea0*/  IMAD.U32 R0, RZ, RZ, UR5 ;  /* 0x00000005ff007e24 */ /* 0x000fc8000f8e00ff */
[----:B------:R2:W4:Y:S02]  /*3eb0*/  REDUX UR7, R0 ;  /* 0x00000000000773c4 */ /* 0x0005240000000000 */
[----:B------:R1:W-:Y:S01]  /*3ec0*/  UTCATOMSWS.AND URZ, UR5 ;  /* 0x0000000500ff79e3 */ /* 0x0003e20008000000 */
[----:B--2---:R-:W-:Y:S01]  /*3ed0*/  LOP3.LUT R0, RZ, UR4, RZ, 0x33, !PT ;  /* 0x00000004ff007c12 */ /* 0x004fe2000f8e33ff */
[----:B------:R-:W-:Y:S02]  /*3ee0*/  VOTEU.ANY UR4, UPT, PT ;  /* 0x0000000000047886 */ /* 0x000fe400038e0100 */
[----:B------:R-:W-:Y:S02]  /*3ef0*/  UFLO.U32 UR4, UR4 ;  /* 0x00000004000472bd */ /* 0x000fe400080e0000 */
[----:B------:R-:W2:Y:S04]  /*3f00*/  REDUX UR6, R0 ;  /* 0x00000000000673c4 */ /* 0x000ea80000000000 */
[----:B-1----:R-:W-:-:S02]  /*3f10*/  ISETP.EQ.U32.AND P0, PT, R2, UR4, PT ;  /* 0x0000000402007c0c */ /* 0x002fc4000bf02070 */
[----:B----4-:R-:W-:-:S11]  /*3f20*/  MOV R2, UR7 ;  /* 0x0000000700027c02 */ /* 0x010fd60008000f00 */
[----:B------:R1:W-:Y:S01]  /*3f30*/  @P0 ATOMS.AND RZ, [UR8+0x14], R2 ;  /* 0x00001402ffff098c */ /* 0x0003e2000a800008 */
[----:B--2---:R-:W-:-:S05]  /*3f40*/  IMAD.U32 R0, RZ, RZ, UR6 ;  /* 0x00000006ff007e24 */ /* 0x004fca000f8e00ff */
[----:B------:R1:W-:Y:S01]  /*3f50*/  @P0 ATOMS.AND RZ, [UR8+0x18], R0 ;  /* 0x00001800ffff098c */ /* 0x0003e2000a800008 */
[----:B------:R-:W-:Y:S05]  /*3f60*/  BRA `(.L_x_73) ;  /* 0x0000000000147947 */ /* 0x000fea0003800000 */
.L_x_72:
[----:B------:R-:W-:Y:S02]  /*3f70*/  MOV R2, 0x3f90 ;  /* 0x00003f9000027802 */ /* 0x000fe40000000f00 */
[----:B---3-5:R-:W-:Y:S05]  /*3f80*/  CALL.REL.NOINC `($__internal_0_$__cuda_sm10x_tcgen05_guardrail_trap_col_being_dealloced_not_returned_by_alloc) ;  /* 0x0000004000fc7944 */ /* 0x028fea0003c00000 */
[----:B------:R-:W-:Y:S05]  /*3f90*/  BRA `(.L_x_73) ;  /* 0x0000000000087947 */ /* 0x000fea0003800000 */
.L_x_71:
[----:B------:R-:W-:Y:S02]  /*3fa0*/  MOV R2, 0x3fc0 ;  /* 0x00003fc000027802 */ /* 0x000fe40000000f00 */
[----:B---3-5:R-:W-:Y:S05]  /*3fb0*/  CALL.REL.NOINC `($__internal_2_$__cuda_sm10x_tcgen05_guardrail_trap_unallocated_columns_being_dealloced) ;  /* 0x0000004400087944 */ /* 0x028fea0003c00000 */
.L_x_73:
[----:B------:R-:W-:Y:S01]  /*3fc0*/  NOP ;  /* 0x0000000000007918 */ /* 0x000fe20000000000 */
[----:B------:R-:W-:Y:S05]  /*3fd0*/  EXIT ;  /* 0x000000000000794d */ /* 0x000fea0003800000 */
.L_x_55:
[----:B------:R-:W-:-:S09]  /*3fe0*/  UISETP.NE.OR UP0, UPT, UR22, 0x3, !UP3 ;  /* 0x000000031600788c */ /* 0x000fd2000df05670 */
[----:B------:R-:W-:Y:S05]  /*3ff0*/  BRA.U UP0, `(.L_x_74) ;  /* 0x0000000d00f07547 */ /* 0x000fea000b800000 */
[----:B------:R-:W2:Y:S01]  /*4000*/  LDCU UR27, c[0x0][0x370] ;  /* 0x00006e00ff1b77ac */ /* 0x000ea20008000800 */
[----:B------:R-:W3:Y:S01]  /*4010*/  LDC.64 R16, c[0x0][0x348] ;  /* 0x0000d200ff107b82 */ /* 0x000ee20000000a00 */
[----:B------:R-:W-:Y:S02]  /*4020*/  HFMA2 R13, -RZ, RZ, 0, 0 ;  /* 0x00000000ff0d7431 */ /* 0x000fe400000001ff */
[----:B------:R-:W-:Y:S01]  /*4030*/  IMAD.MOV.U32 R15, RZ, RZ, 0x1 ;  /* 0x00000001ff0f7424 */ /* 0x000fe200078e00ff */
[----:B------:R-:W2:Y:S01]  /*4040*/  LDCU.128 UR44, c[0x0][0xb10] ;  /* 0x00016200ff2c77ac */ /* 0x000ea20008000c00 */
[----:B------:R-:W-:Y:S01]  /*4050*/  IMAD.MOV.U32 R14, RZ, RZ, RZ ;  /* 0x000000ffff0e7224 */ /* 0x000fe200078e00ff */
[----:B------:R-:W-:Y:S01]  /*4060*/  MOV R7, 0x2000 ;  /* 0x0000200000077802 */ /* 0x000fe20000000f00 */
[----:B------:R-:W4:Y:S01]  /*4070*/  LDCU UR26, c[0x0][0x374] ;  /* 0x00006e80ff1a77ac */ /* 0x000f220008000800 */
[----:B------:R-:W1:Y:S01]  /*4080*/  LDC.64 R2, c[0x0][0x888] ;  /* 0x00022200ff027b82 */ /* 0x000e620000000a00 */
[----:B------:R-:W4:Y:S01]  /*4090*/  LDCU UR15, c[0x0][0xb0c] ;  /* 0x00016180ff0f77ac */ /* 0x000f220008000800 */
[----:B------:R-:W4:Y:S06]  /*40a0*/  LDCU UR31, c[0x0][0xb20] ;  /* 0x00016400ff1f77ac */ /* 0x000f2c0008000800 */
[----:B------:R-:W1:Y:S01]  /*40b0*/  LDC.64 R4, c[0x0][0x890] ;  /* 0x00022400ff047b82 */ /* 0x000e620000000a00 */
[----:B------:R-:W3:Y:S01]  /*40c0*/  LDCU UR4, c[0x0][0xb30] ;  /* 0x00016600ff0477ac */ /* 0x000ee20008000800 */
[----:B--2---:R-:W-:-:S02]  /*40d0*/  UIMAD.WIDE.U32 UR6, UR27, UR44, URZ ;  /* 0x0000002c1b0672a5 */ /* 0x004fc4000f8e00ff */
[----:B----4-:R-:W-:Y:S01]  /*40e0*/  UIMAD.WIDE.U32 UR8, UR26, UR47, URZ ;  /* 0x0000002f1a0872a5 */ /* 0x010fe2000f8e00ff */
[----:B------:R-:W-:Y:S01]  /*40f0*/  UMOV UR24, 0x400 ;  /* 0x0000040000187882 */ /* 0x000fe20000000000 */
[----:B------:R-:W-:-:S03]  /*4100*/  UPLOP3.LUT UP3, UPT, UPT, UPT, UPT, 0x40, 0x4 ;  /* 0x000000000004789c */ /* 0x000fc60003f6e870 */
[----:B------:R-:W-:Y:S01]  /*4110*/  UMOV UR6, UR7 ;  /* 0x0000000700067c82 */ /* 0x000fe20008000000 */
[----:B------:R-:W-:Y:S01]  /*4120*/  UISETP.GE.AND UP0, UPT, UR40, 0x1, UPT ;  /* 0x000000012800788c */ /* 0x000fe2000bf06270 */
[----:B------:R-:W-:Y:S01]  /*4130*/  UMOV UR28, UR9 ;  /* 0x00000009001c7c82 */ /* 0x000fe20008000000 */
[----:B------:R-:W-:Y:S01]  /*4140*/  UISETP.NE.AND UP4, UPT, UR40, 0x1, UPT ;  /* 0x000000012800788c */ /* 0x000fe2000bf85270 */
[----:B------:R-:W2:Y:S01]  /*4150*/  LDCU.64 UR16, c[0x0][0xb28] ;  /* 0x00016500ff1077ac */ /* 0x000ea20008000a00 */
[----:B------:R-:W-:Y:S02]  /*4160*/  ULEA UR24, UR54, UR24, 0x18 ;  /* 0x0000001836187291 */ /* 0x000fe4000f8ec0ff */
[----:B------:R-:W-:Y:S02]  /*4170*/  UISETP.NE.AND UP6, UPT, UR15, 0x1, UPT ;  /* 0x000000010f00788c */ /* 0x000fe4000bfc5270 */
[----:B------:R-:W-:Y:S02]  /*4180*/  UISETP.NE.AND UP5, UPT, UR46, 0x1, UPT ;  /* 0x000000012e00788c */ /* 0x000fe4000bfa5270 */
[----:B------:R-:W-:-:S02]  /*4190*/  USHF.R.U32.HI UR30, URZ, UR45, UR6 ;  /* 0x0000002dff1e7299 */ /* 0x000fc40008011606 */
[----:B------:R-:W-:Y:S02]  /*41a0*/  USHF.R.U32.HI UR28, URZ, UR31, UR28 ;  /* 0x0000001fff1c7299 */ /* 0x000fe4000801161c */
[----:B---3--:R-:W-:Y:S01]  /*41b0*/  UISETP.NE.AND UP2, UPT, UR4, 0x1, UPT ;  /* 0x000000010400788c */ /* 0x008fe2000bf45270 */
[----:B------:R-:W-:-:S10]  /*41c0*/  UMOV UR12, URZ ;  /* 0x000000ff000c7c82 */ /* 0x000fd40008000000 */
.L_x_83:
[C---:B------:R-:W-:Y:S02]  /*41d0*/  LEA R12, R14.reuse, UR24, 0x3 ;  /* 0x000000180e0c7c11 */ /* 0x040fe4000f8e18ff */
[----:B------:R-:W-:Y:S02]  /*41e0*/  SHF.L.U32 R0, R13, 0x1f, RZ ;  /* 0x0000001f0d007819 */ /* 0x000fe400000006ff */
[----:B------:R-:W-:Y:S02]  /*41f0*/  LEA R8, R14, UR24, 0x4 ;  /* 0x000000180e087c11 */ /* 0x000fe4000f8e20ff */
[----:B---3--:R-:W3:Y:S02]  /*4200*/  SYNCS.PHASECHK.TRANS64.TRYWAIT P0, [R12+URZ+0x80], R0 ;  /* 0x000080000c0075a7 */ /* 0x008ee400080011ff */
[----:B---3--:R-:W-:Y:S05]  /*4210*/  @!P0 BRA `(.L_x_75) ;  /* 0x0000003c007c8947 */ /* 0x008fea0003800000 */
.L_x_149:
[----:B------:R-:W4:Y:S01]  /*4220*/  LDS.128 R8, [R8+0x110] ;  /* 0x0001100008087984 */ /* 0x000f220000000c00 */
[----:B------:R-:W-:Y:S01]  /*4230*/  UISETP.GE.AND UP0, UPT, UR40, 0x1, UPT ;  /* 0x000000012800788c */ /* 0x000fe2000bf06270 */
[----:B------:R-:W-:Y:S01]  /*4240*/  @!PT LDS RZ, [RZ] ;  /* 0x00000000fffff984 */ /* 0x000fe20000000800 */
[----:B------:R-:W-:Y:S01]  /*4250*/  @!PT LDS RZ, [RZ] ;  /* 0x00000000fffff984 */ /* 0x000fe20000000800 */
[----:B------:R-:W-:Y:S01]  /*4260*/  @!PT LDS RZ, [RZ] ;  /* 0x00000000fffff984 */ /* 0x000fe20000000800 */
[----:B------:R-:W-:Y:S01]  /*4270*/  @!PT LDS RZ, [RZ] ;  /* 0x00000000fffff984 */ /* 0x000fe20000000800 */
[----:B------:R1:W-:Y:S06]  /*4280*/  MEMBAR.ALL.CTA ;  /* 0x0000000000007992 */ /* 0x0003ec0000008000 */
[----:B-1----:R-:W1:Y:S01]  /*4290*/  FENCE.VIEW.ASYNC.S ;  /* 0x00000000000073c6 */ /* 0x002e620000000000 */
[----:B----4-:R-:W-:Y:S11]  /*42a0*/  LOP3.LUT P0, RZ, R10, 0x1, RZ, 0xc0, !PT ;  /* 0x000000010aff7812 */ /* 0x010ff6000780c0ff */
[----:B------:R-:W-:Y:S02]  /*42b0*/  @!UPT UIADD3 URZ, UPT, UPT, URZ, URZ, URZ ;  /* 0x000000fffffff290 */ /* 0x000fe4000fffe0ff */
[----:B-1----:R-:W-:Y:S01]  /*42c0*/  VOTEU.ANY UP1, P0 ;  /* 0x0000000000ff7886 */ /* 0x002fe20000020100 */
[----:B------:R-:W-:Y:S11]  /*42d0*/  PLOP3.LUT P0, PT, PT, PT, UP1, 0x80, 0x8 ;  /* 0x000000000008781c */ /* 0x000ff60003f0f018 */
[----:B------:R-:W-:Y:S02]  /*42e0*/  @!UPT UIADD3 URZ, UPT, UPT, URZ, URZ, URZ ;  /* 0x000000fffffff290 */ /* 0x000fe4000fffe0ff */
[----:B---3--:R-:W-:Y:S02]  /*42f0*/  @P0 SHF.R.U32.HI R0, RZ, 0x10, R9 ;  /* 0x00000010ff000819 */ /* 0x008fe40000011609 */
[----:B------:R-:W-:Y:S02]  /*4300*/  @P0 MOV R6, R8 ;  /* 0x0000000800060202 */ /* 0x000fe40000000f00 */
[----:B------:R-:W-:Y:S01]  /*4310*/  @P0 R2UR UR4, R0 ;  /* 0x00000000000402ca */ /* 0x000fe200000e0000 */
[----:B------:R-:W-:Y:S01]  /*4320*/  VIADD R0, R12, 0x90 ;  /* 0x000000900c007836 */ /* 0x000fe20000000000 */
[----:B------:R-:W-:Y:S02]  /*4330*/  @P0 LOP3.LUT R8, R9, 0xffff, RZ, 0xc0, !PT ;  /* 0x0000ffff09080812 */ /* 0x000fe400078ec0ff */
[----:B------:R-:W-:Y:S02]  /*4340*/  @P0 R2UR UR6, R6 ;  /* 0x00000000060602ca */ /* 0x000fe400000e0000 */
[----:B------:R-:W-:Y:S02]  /*4350*/  PRMT R0, RZ, 0x654, R0 ;  /* 0x00000654ff007816 */ /* 0x000fe40000000000 */
[----:B------:R-:W-:Y:S02]  /*4360*/  @P0 R2UR UR5, R8 ;  /* 0x00000000080502ca */ /* 0x000fe400000e0000 */
[----:B------:R1:W-:Y:S03]  /*4370*/  SYNCS.ARRIVE.TRANS64.RED.A1T0 RZ, [R0+URZ], RZ ;  /* 0x000000ff00ff79a7 */ /* 0x0003e600081004ff */
[----:B------:R-:W-:Y:S04]  /*4380*/  @UP1 UMOV UR25, UR4 ;  /* 0x0000000400191c82 */ /* 0x000fe80008000000 */
[----:B------:R-:W-:Y:S04]  /*4390*/  @UP1 UMOV UR14, UR6 ;  /* 0x00000006000e1c82 */ /* 0x000fe80008000000 */
[----:B------:R-:W-:Y:S01]  /*43a0*/  @UP1 UMOV UR13, UR5 ;  /* 0x00000005000d1c82 */ /* 0x000fe20008000000 */
[----:B------:R-:W-:Y:S05]  /*43b0*/  BRA.U !UP0, `(.L_x_76) ;  /* 0x0000000108a47547 */ /* 0x000fea000b800000 */
[----:B------:R-:W-:Y:S02]  /*43c0*/  UIMAD.WIDE.U32 UR8, UR13, UR47, URZ ;  /* 0x0000002f0d0872a5 */ /* 0x000fe4000f8e00ff */
[----:B------:R-:W-:Y:S02]  /*43d0*/  UIMAD.WIDE.U32 UR10, UR14, UR44, URZ ;  /* 0x0000002c0e0a72a5 */ /* 0x000fe4000f8e00ff */
[----:B------:R-:W-:Y:S02]  /*43e0*/  USEL UR4, UR26, UR28, !UP5 ;  /* 0x0000001c1a047287 */ /* 0x000fe4000e800000 */
[----:B------:R-:W-:Y:S02]  /*43f0*/  USEL UR7, UR27, UR30, !UP6 ;  /* 0x0000001e1b077287 */ /* 0x000fe4000f000000 */
[----:B--2---:R-:W-:Y:S02]  /*4400*/  UIMAD.WIDE.U32 UR18, UR4, UR16, URZ ;  /* 0x00000010041272a5 */ /* 0x004fe4000f8e00ff */
[----:B------:R-:W-:Y:S01]  /*4410*/  UIMAD.WIDE.U32 UR20, UR7, UR16, URZ ;  /* 0x00000010071472a5 */ /* 0x000fe2000f8e00ff */
[----:B------:R-:W-:Y:S02]  /*4420*/  UMOV UR5, UR9 ;  /* 0x0000000900057c82 */ /* 0x000fe40008000000 */
[----:B------:R-:W-:Y:S03]  /*4430*/  USHF.R.U32.HI UR6, URZ, UR31, UR5 ;  /* 0x0000001fff067299 */ /* 0x000fe60008011605 */
[----:B------:R-:W-:Y:S01]  /*4440*/  UMOV UR5, UR11 ;  /* 0x0000000b00057c82 */ /* 0x000fe20008000000 */
[----:B------:R-:W-:Y:S02]  /*4450*/  USEL UR6, UR13, UR6, !UP5 ;  /* 0x000000060d067287 */ /* 0x000fe4000e800000 */
[----:B------:R-:W-:Y:S02]  /*4460*/  USHF.R.U32.HI UR8, URZ, UR45, UR5 ;  /* 0x0000002dff087299 */ /* 0x000fe40008011605 */
[----:B------:R-:W-:Y:S01]  /*4470*/  UIMAD.WIDE.U32 UR10, UR6, UR16, URZ ;  /* 0x00000010060a72a5 */ /* 0x000fe2000f8e00ff */
[----:B------:R-:W-:Y:S02]  /*4480*/  UMOV UR5, UR19 ;  /* 0x0000001300057c82 */ /* 0x000fe40008000000 */
[----:B------:R-:W-:Y:S03]  /*4490*/  @UP4 USHF.R.U32.HI UR4, URZ, UR17, UR5 ;  /* 0x00000011ff044299 */ /* 0x000fe60008011605 */
[----:B------:R-:W-:Y:S01]  /*44a0*/  UMOV UR5, UR21 ;  /* 0x0000001500057c82 */ /* 0x000fe20008000000 */
[----:B------:R-:W-:Y:S02]  /*44b0*/  UIMAD UR4, UR40, UR4, URZ ;  /* 0x00000004280472a4 */ /* 0x000fe4000f8e02ff */
[----:B------:R-:W-:Y:S02]  /*44c0*/  @UP4 USHF.R.U32.HI UR7, URZ, UR17, UR5 ;  /* 0x00000011ff074299 */ /* 0x000fe40008011605 */
[----:B------:R-:W-:Y:S02]  /*44d0*/  USEL UR5, UR14, UR8, !UP6 ;  /* 0x000000080e057287 */ /* 0x000fe4000f000000 */
[----:B------:R-:W-:Y:S02]  /*44e0*/  UIMAD UR8, UR40, UR7, URZ ;  /* 0x00000007280872a4 */ /* 0x000fe4000f8e02ff */
[----:B------:R-:W-:Y:S03]  /*44f0*/  UISETP.GE.AND UP0, UPT, UR6, UR4, UPT ;  /* 0x000000040600728c */ /* 0x000fe6000bf06270 */
[----:B------:R-:W-:Y:S01]  /*4500*/  UMOV UR4, UR11 ;  /* 0x0000000b00047c82 */ /* 0x000fe20008000000 */
[----:B------:R-:W-:Y:S02]  /*4510*/  UISETP.GE.OR UP0, UPT, UR5, UR8, UP0 ;  /* 0x000000080500728c */ /* 0x000fe40008706670 */
[----:B------:R-:W-:Y:S02]  /*4520*/  USHF.R.U32.HI UR4, URZ, UR17, UR4 ;  /* 0x00000011ff047299 */ /* 0x000fe40008011604 */
[----:B------:R-:W-:Y:S02]  /*4530*/  UIMAD.WIDE.U32 UR8, UR5, UR16, URZ ;  /* 0x00000010050872a5 */ /* 0x000fe4000f8e00ff */
[----:B------:R-:W-:Y:S04]  /*4540*/  USEL UR10, UR6, UR4, !UP4 ;  /* 0x00000004060a7287 */ /* 0x000fe8000e000000 */
[----:B------:R-:W-:Y:S01]  /*4550*/  UIADD3 UR11, UPT, UPT, -UR10, URZ, URZ ;  /* 0x000000ff0a0b7290 */ /* 0x000fe2000fffe1ff */
[----:B------:R-:W-:Y:S02]  /*4560*/  @!UP0 UMOV UR4, UR9 ;  /* 0x0000000900048c82 */ /* 0x000fe40008000000 */
[----:B------:R-:W-:Y:S02]  /*4570*/  @!UP0 USHF.R.U32.HI UR4, URZ, UR17, UR4 ;  /* 0x00000011ff048299 */ /* 0x000fe40008011604 */
[----:B------:R-:W-:Y:S02]  /*4580*/  UIMAD UR8, UR40, UR11, UR6 ;  /* 0x0000000b280872a4 */ /* 0x000fe4000f8e0206 */
[----:B------:R-:W-:Y:S04]  /*4590*/  @!UP0 USEL UR4, UR5, UR4, !UP4 ;  /* 0x0000000405048287 */ /* 0x000fe8000e000000 */
[----:B------:R-:W-:Y:S02]  /*45a0*/  @!UP0 UIMAD UR8, UR7, UR8, UR4 ;  /* 0x00000008070882a4 */ /* 0x000fe4000f8e0204 */
[----:B------:R-:W-:Y:S02]  /*45b0*/  @!UP0 UIADD3 UR9, UPT, UPT, UR10, -UR4, URZ ;  /* 0x800000040a098290 */ /* 0x000fe4000fffe0ff */
[----:B------:R-:W-:Y:S02]  /*45c0*/  UIADD3 UR4, UPT, UPT, -UR5, URZ, URZ ;  /* 0x000000ff05047290 */ /* 0x000fe4000fffe1ff */
[----:B------:R-:W-:Y:S02]  /*45d0*/  UIADD3 UR7, UPT, UPT, -UR6, URZ, URZ ;  /* 0x000000ff06077290 */ /* 0x000fe4000fffe1ff */
[----:B------:R-:W-:Y:S02]  /*45e0*/  @!UP0 UIMAD UR6, UR9, UR40, UR5 ;  /* 0x00000028090682a4 */ /* 0x000fe4000f8e0205 */
[----:B------:R-:W-:Y:S02]  /*45f0*/  UIMAD UR14, UR15, UR4, UR14 ;  /* 0x000000040f0e72a4 */ /* 0x000fe4000f8e020e */
[----:B------:R-:W-:Y:S01]  /*4600*/  UIMAD UR13, UR46, UR7, UR13 ;  /* 0x000000072e0d72a4 */ /* 0x000fe2000f8e020d */
[----:B------:R-:W-:Y:S02]  /*4610*/  @!UP0 UMOV UR5, UR8 ;  /* 0x0000000800058c82 */ /* 0x000fe40008000000 */
[----:B------:R-:W-:Y:S02]  /*4620*/  UIMAD UR14, UR5, UR15, UR14 ;  /* 0x0000000f050e72a4 */ /* 0x000fe4000f8e020e */
[----:B------:R-:W-:Y:S11]  /*4630*/  UIMAD UR13, UR6, UR46, UR13 ;  /* 0x0000002e060d72a4 */ /* 0x000ff6000f8e020d */
[----:B------:R-:W-:Y:S01]  /*4640*/  @!UPT UIADD3 URZ, UPT, UPT, URZ, URZ, URZ ;  /* 0x000000fffffff290 */ /* 0x000fe2000fffe0ff */
.L_x_76:
[----:B------:R-:W3:Y:S01]  /*4650*/  @!UP2 LDCU.128 UR20, c[0x0][0xb10] ;  /* 0x00016200ff14a7ac */ /* 0x000ee20008000c00 */
[C---:B------:R-:W-:Y:S02]  /*4660*/  ISETP.NE.U32.AND P1, PT, R4.reuse, RZ, PT ;  /* 0x000000ff0400720c */ /* 0x040fe40003f25070 */
[----:B------:R-:W-:Y:S02]  /*4670*/  ISETP.NE.U32.AND P0, PT, R4, RZ, PT ;  /* 0x000000ff0400720c */ /* 0x000fe40003f05070 */
[C---:B------:R-:W-:Y:S02]  /*4680*/  ISETP.NE.AND.EX P1, PT, R5.reuse, RZ, PT, P1 ;  /* 0x000000ff0500720c */ /* 0x040fe40003f25310 */
[----:B------:R-:W-:Y:S01]  /*4690*/  ISETP.NE.AND.EX P0, PT, R5, RZ, PT, P0 ;  /* 0x000000ff0500720c */ /* 0x000fe20003f05300 */
[----:B------:R-:W4:Y:S01]  /*46a0*/  @!UP2 LDCU UR5, c[0x0][0xb0c] ;  /* 0x00016180ff05a7ac */ /* 0x000f220008000800 */
[----:B------:R-:W-:Y:S02]  /*46b0*/  USHF.L.U32 UR11, UR29, 0x6, URZ ;  /* 0x000000061d0b7899 */ /* 0x000fe400080006ff */
[----:B------:R-:W-:Y:S02]  /*46c0*/  USHF.L.U32 UR10, UR32, 0x6, URZ ;  /* 0x00000006200a7899 */ /* 0x000fe400080006ff */
[----:B---3--:R-:W-:Y:S07]  /*46d0*/  UIMAD.WIDE.U32 UR6, UR14, UR20, URZ ;  /* 0x000000140e0672a5 */ /* 0x008fee000f8e00ff */
[----:B------:R-:W-:Y:S01]  /*46e0*/  @!UP2 UMOV UR4, UR7 ;  /* 0x000000070004ac82 */ /* 0x000fe20008000000 */
[----:B----4-:R-:W-:Y:S02]  /*46f0*/  @!UP2 UISETP.NE.AND UP0, UPT, UR5, 0x1, UPT ;  /* 0x000000010500a88c */ /* 0x010fe4000bf05270 */
[----:B------:R-:W-:Y:S02]  /*4700*/  @!UP2 USHF.R.U32.HI UR4, URZ, UR21, UR4 ;  /* 0x00000015ff04a299 */ /* 0x000fe40008011604 */
[----:B------:R-:W-:Y:S02]  /*4710*/  UIMAD.WIDE.U32 UR6, UR13, UR23, URZ ;  /* 0x000000170d0672a5 */ /* 0x000fe4000f8e00ff */
[----:B------:R-:W-:Y:S02]  /*4720*/  @!UP2 USEL UR8, UR14, UR4, !UP0 ;  /* 0x000000040e08a287 */ /* 0x000fe4000c000000 */
[----:B------:R-:W-:Y:S03]  /*4730*/  @!UP2 UISETP.NE.AND UP0, UPT, UR22, 0x1, UPT ;  /* 0x000000011600a88c */ /* 0x000fe6000bf05270 */
[----:B------:R-:W-:Y:S02]  /*4740*/  @!UP2 UMOV UR6, UR7 ;  /* 0x000000070006ac82 */ /* 0x000fe40008000000 */
[----:B------:R-:W3:Y:S02]  /*4750*/  @!UP2 LDCU UR4, c[0x0][0xb20] ;  /* 0x00016400ff04a7ac */ /* 0x000ee40008000800 */
[----:B---3--:R-:W-:Y:S04]  /*4760*/  @!UP2 USHF.R.U32.HI UR6, URZ, UR4, UR6 ;  /* 0x00000004ff06a299 */ /* 0x008fe80008011606 */
[----:B------:R-:W-:Y:S04]  /*4770*/  @!UP2 USEL UR6, UR13, UR6, !UP0 ;  /* 0x000000060d06a287 */ /* 0x000fe8000c000000 */
[----:B------:R-:W-:Y:S02]  /*4780*/  @!UP2 UIADD3 UR4, UPT, UPT, -UR8, UR6, URZ ;  /* 0x000000060804a290 */ /* 0x000fe4000fffe1ff */
[----:B------:R-:W-:Y:S02]  /*4790*/  @!UP2 UIADD3 UR6, UPT, UPT, UR8, -UR6, URZ ;  /* 0x800000060806a290 */ /* 0x000fe4000fffe0ff */
[----:B------:R-:W-:Y:S02]  /*47a0*/  @!UP2 UIMAD UR14, UR4, UR5, UR14 ;  /* 0x00000005040ea2a4 */ /* 0x000fe4000f8e020e */
[----:B------:R-:W-:Y:S01]  /*47b0*/  @!UP2 UIMAD UR13, UR6, UR22, UR13 ;  /* 0x00000016060da2a4 */ /* 0x000fe2000f8e020d */
[----:B------:R-:W-:Y:S11]  /*47c0*/  BRA.U UP3, `(.L_x_77) ;  /* 0x0000000103107547 */ /* 0x000ff6000b800000 */
[----:B------:R-:W-:Y:S04]  /*47d0*/  MOV R6, UR33 ;  /* 0x0000002100067c02 */ /* 0x000fe80008000f00 */
[----:B------:R-:W-:Y:S04]  /*47e0*/  SHF.L.U32 R6, R6, 0x1f, RZ ;  /* 0x0000001f06067819 */ /* 0x000fe800000006ff */
[----:B------:R-:W3:Y:S02]  /*47f0*/  SYNCS.PHASECHK.TRANS64.TRYWAIT P2, [UR24+0x78], R6 ;  /* 0x00007806ff0075a7 */ /* 0x000ee40008041118 */
[----:B---3--:R-:W-:Y:S05]  /*4800*/  @!P2 BRA `(.L_x_78) ;  /* 0x000000380014a947 */ /* 0x008fea0003800000 */
.L_x_77:
[----:B------:R-:W-:Y:S05]  /*4810*/  @!P1 BRA `(.L_x_79) ;  /* 0x0000000000309947 */ /* 0x000fea0003800000 */
[----:B------:R-:W-:Y:S01]  /*4820*/  ISETP.NE.U32.AND P1, PT, R2, RZ, PT ;  /* 0x000000ff0200720c */ /* 0x000fe20003f25070 */
[----:B------:R-:W3:Y:S01]  /*4830*/  LDCU.64 UR4, c[0x0][0x358] ;  /* 0x00006b00ff0477ac */ /* 0x000ee20008000a00 */
[----:B------:R-:W-:Y:S02]  /*4840*/  IMAD.MOV.U32 R53, RZ, RZ, 0x1 ;  /* 0x00000001ff357424 */ /* 0x000fe400078e00ff */
[----:B------:R-:W-:Y:S11]  /*4850*/  ISETP.NE.AND.EX P1, PT, R3, RZ, PT, P1 ;  /* 0x000000ff0300720c */ /* 0x000ff60003f25310 */
[----:B------:R-:W-:Y:S02]  /*4860*/  @!UPT UIADD3 URZ, UPT, UPT, URZ, URZ, URZ ;  /* 0x000000fffffff290 */ /* 0x000fe4000fffe0ff */
[----:B------:R-:W4:Y:S01]  /*4870*/  @P1 LDC.64 R8, c[0x0][0x888] ;  /* 0x00022200ff081b82 */ /* 0x000f220000000a00 */
[----:B-1----:R-:W-:Y:S04]  /*4880*/  @P1 IMAD R0, R4, UR36, RZ ;  /* 0x0000002404001c24 */ /* 0x002fe8000f8e02ff */
[----:B----4-:R-:W-:Y:S04]  /*4890*/  @P1 IMAD.WIDE R8, R0, 0x4, R8 ;  /* 0x0000000400081825 */ /* 0x010fe800078e0208 */
[----:B------:R-:W-:Y:S01]  /*48a0*/  HFMA2 R0, -RZ, RZ, 0, 5.9604644775390625e-08 ;  /* 0x00000001ff007431 */ /* 0x000fe200000001ff */
[----:B---3-5:R3:W5:Y:S04]  /*48b0*/  @P1 LDG.E R26, desc[UR4][R8.64] ;  /* 0x00000004081a1981 */ /* 0x028768000c1e1900 */
[----:B------:R-:W-:Y:S01]  /*48c0*/  @!P1 PRMT R53, R0, 0x7610, R53 ;  /* 0x0000761000359816 */ /* 0x000fe20000000035 */
[----:B---3--:R-:W4:Y:S06]  /*48d0*/  @!P1 LDC R26, c[0x0][0x880] ;  /* 0x00022000ff1a9b82 */ /* 0x008f2c0000000800 */
.L_x_79:
[----:B----45:R-:W-:Y:S01]  /*48e0*/  @!P0 FSETP.EQ.AND P1, PT, R26, RZ, PT ;  /* 0x000000ff1a00820b */ /* 0x030fe20003f22000 */
[----:B------:R-:W-:Y:S01]  /*48f0*/  @!UPT UIADD3 URZ, UPT, UPT, URZ, URZ, URZ ;  /* 0x000000fffffff290 */ /* 0x000fe2000fffe0ff */
[----:B------:R-:W-:Y:S11]  /*4900*/  @!P0 BRA `(.L_x_80) ;  /* 0x0000000000188947 */ /* 0x000ff60003800000 */
[----:B------:R-:W-:Y:S02]  /*4910*/  LOP3.LUT P0, RZ, R53, 0xff, RZ, 0xc0, !PT ;  /* 0x000000ff35ff7812 */ /* 0x000fe4000780c0ff */
[----:B------:R-:W-:Y:S04]  /*4920*/  ISETP.NE.U32.AND P1, PT, R2, RZ, PT ;  /* 0x000000ff0200720c */ /* 0x000fe80003f25070 */
[----:B------:R-:W-:Y:S04]  /*4930*/  ISETP.NE.AND.EX P1, PT, R3, RZ, PT, P1 ;  /* 0x000000ff0300720c */ /* 0x000fe80003f25310 */
[----:B------:R-:W-:Y:S03]  /*4940*/  PLOP3.LUT P1, PT, P1, PT, PT, 0x8, 0x80 ;  /* 0x000000000080781c */ /* 0x000fe60000f2e170 */
[----:B------:R-:W-:Y:S11]  /*4950*/  @P0 FSETP.EQ.AND P1, PT, R26, RZ, PT ;  /* 0x000000ff1a00020b */ /* 0x000ff60003f22000 */
[----:B------:R-:W-:Y:S02]  /*4960*/  @!UPT UIADD3 URZ, UPT, UPT, URZ, URZ, URZ ;  /* 0x000000fffffff290 */ /* 0x000fe4000fffe0ff */
.L_x_80:
[----:B------:R-:W-:Y:S01]  /*4970*/  ULEA UR4, UR12, UR24, 0x3 ;  /* 0x000000180c047291 */ /* 0x000fe2000f8e18ff */
[----:B------:R-:W-:Y:S02]  /*4980*/  SHF.L.U32 R9, R15, 0x1f, RZ ;  /* 0x0000001f0f097819 */ /* 0x000fe400000006ff */
[----:B------:R-:W-:Y:S04]  /*4990*/  ELECT P0, URZ, PT ;  /* 0x0000000000ff782f */ /* 0x000fe80003800000 */
[----:B------:R-:W-:Y:S02]  /*49a0*/  PLOP3.LUT P1, PT, P1, P0, PT, 0xf2, 0x2f ;  /* 0x00000000002f781c */ /* 0x000fe40000f21e72 */
[----:B------:R-:W3:Y:S11]  /*49b0*/  SYNCS.PHASECHK.TRANS64.TRYWAIT P2, [UR4+0x58], R9 ;  /* 0x00005809ff0075a7 */ /* 0x000ef60008041104 */
[----:B------:R-:W-:Y:S05]  /*49c0*/  @!P1 IADD3 R8, P0, PT, R16, 0x580, RZ ;  /* 0x0000058010089810 */ /* 0x000fea0007f1e0ff */
[----:B-1----:R-:W-:Y:S01]  /*49d0*/  @!P1 IMAD.X R6, RZ, RZ, R17, P0 ;  /* 0x000000ffff069224 */ /* 0x002fe200000e0611 */
[----:B---3--:R-:W-:Y:S07]  /*49e0*/  @!P2 BRA `(.L_x_81) ;  /* 0x0000003400b4a947 */ /* 0x008fee0003800000 */
.L_x_152:
[----:B------:R-:W-:Y:S01]  /*49f0*/  @!P1 R2UR UR7, R6 ;  /* 0x00000000060792ca */ /* 0x000fe200000e0000 */
[----:B------:R-:W-:Y:S01]  /*4a00*/  UIADD3 UR5, UPT, UPT, UR12, 0x1, URZ ;  /* 0x000000010c057890 */ /* 0x000fe2000fffe0ff */
[----:B------:R-:W-:Y:S01]  /*4a10*/  @!P1 R2UR UR6, R8 ;  /* 0x00000000080692ca */ /* 0x000fe200000e0000 */
[----:B------:R-:W-:Y:S01]  /*4a20*/  UIADD3 UR9, UPT, UPT, UR4, 0x40, URZ ;  /* 0x0000004004097890 */ /* 0x000fe2000fffe0ff */
[----:B------:R-:W-:Y:S01]  /*4a30*/  @!P1 IMAD.MOV.U32 R6, RZ, RZ, 0x2000 ;  /* 0x00002000ff069424 */ /* 0x000fe200078e00ff */
[----:B------:R-:W-:Y:S01]  /*4a40*/  UISETP.NE.AND UP0, UPT, UR5, 0x3, UPT ;  /* 0x000000030500788c */ /* 0x000fe2000bf05270 */
[----:B------:R-:W-:Y:S01]  /*4a50*/  VIADD R14, R14, 0x1 ;  /* 0x000000010e0e7836 */ /* 0x000fe20000000000 */
[----:B------:R-:W-:Y:S01]  /*4a60*/  UMOV UR22, 0x0 ;  /* 0x0000000000167882 */ /* 0x000fe20000000000 */
[----:B------:R-:W-:Y:S01]  /*4a70*/  UMOV UR23, 0x10000000 ;  /* 0x1000000000177882 */ /* 0x000fe20000000000 */
[----:B------:R-:W-:Y:S04]  /*4a80*/  UPRMT UR20, UR54, 0x654, UR9 ;  /* 0x0000065436147896 */ /* 0x000fe80008000009 */
[----:B-1----:R-:W-:Y:S01]  /*4a90*/  IMAD.U32 R9, RZ, RZ, UR7 ;  /* 0x00000007ff097e24 */ /* 0x002fe2000f8e00ff */
[----:B------:R-:W-:Y:S01]  /*4aa0*/  USEL UR7, URZ, 0x1, UP0 ;  /* 0x00000001ff077887 */ /* 0x000fe20008000000 */
[----:B------:R-:W-:Y:S01]  /*4ab0*/  IMAD.U32 R8, RZ, RZ, UR6 ;  /* 0x00000006ff087e24 */ /* 0x000fe2000f8e00ff */
[----:B------:R-:W-:Y:S02]  /*4ac0*/  USEL UR6, UR5, URZ, UP0 ;  /* 0x000000ff05067287 */ /* 0x000fe40008000000 */
[----:B------:R-:W-:Y:S01]  /*4ad0*/  VOTEU.ALL UP0, P1 ;  /* 0x0000000000ff7886 */ /* 0x000fe20000800000 */
[----:B------:R-:W-:Y:S02]  /*4ae0*/  @!P1 R2UR UR19, R9 ;  /* 0x00000000091392ca */ /* 0x000fe400000e0000 */
[----:B------:R-:W-:Y:S02]  /*4af0*/  @!P1 R2UR UR18, R8 ;  /* 0x00000000081292ca */ /* 0x000fe400000e0000 */
[----:B------:R-:W-:Y:S01]  /*4b00*/  @!UP0 ULEA UR5, UR12, UR24, 0xd ;  /* 0x000000180c058291 */ /* 0x000fe2000f8e68ff */
[----:B------:R-:W-:Y:S02]  /*4b10*/  LOP3.LUT R15, R15, UR7, RZ, 0x3c, !PT ;  /* 0x000000070f0f7c12 */ /* 0x000fe4000f8e3cff */
[----:B------:R-:W-:Y:S01]  /*4b20*/  UMOV UR12, UR36 ;  /* 0x00000024000c7c82 */ /* 0x000fe20008000000 */
[----:B------:R-:W-:Y:S01]  /*4b30*/  @!UP0 UIADD3 UR8, UPT, UPT, UR5, 0x400, URZ ;  /* 0x0000040005088890 */ /* 0x000fe2000fffe0ff */
[----:B------:R-:W-:Y:S01]  /*4b40*/  SHF.L.U32 R0, R15, 0x1f, RZ ;  /* 0x0000001f0f007819 */ /* 0x000fe200000006ff */
[----:B------:R-:W-:Y:S01]  /*4b50*/  VOTEU.ALL UP0, P1 ;  /* 0x0000000000ff7886 */ /* 0x000fe20000800000 */
[----:B------:R-:W-:Y:S06]  /*4b60*/  ULEA UR5, UR6, UR24, 0x3 ;  /* 0x0000001806057291 */ /* 0x000fec000f8e18ff */
[----:B------:R1:W-:Y:S01]  /*4b70*/  @!UP0 UTMALDG.3D [UR8], [UR18], desc[UR22] ;  /* 0x00001608120085b4 */ /* 0x0003e20008011000 */
[----:B------:R1:W-:Y:S01]  /*4b80*/  @!P1 SYNCS.ARRIVE.TRANS64.RED.A0TR RZ, [UR4+0x40], R6 ;  /* 0x00004006ffff99a7 */ /* 0x0003e20008300404 */
[----:B------:R-:W-:Y:S01]  /*4b90*/  SYNCS.ARRIVE.TRANS64.RED.A1T0 RZ, [UR20], RZ ;  /* 0x000000ffffff79a7 */ /* 0x000fe20008100414 */
[----:B------:R-:W3:Y:S02]  /*4ba0*/  SYNCS.PHASECHK.TRANS64.TRYWAIT P0, [UR5+0x58], R0 ;  /* 0x00005800ff0075a7 */ /* 0x000ee40008001105 */
[----:B-1-3--:R-:W-:Y:S05]  /*4bb0*/  @!P0 BRA `(.L_x_82) ;  /* 0x0000003400588947 */ /* 0x00afea0003800000 */
.L_x_154:
[----:B------:R-:W-:Y:S01]  /*4bc0*/  UIADD3 UR9, UPT, UPT, UR5, 0x40, URZ ;  /* 0x0000004005097890 */ /* 0x000fe2000fffe0ff */
[----:B-1----:R-:W-:Y:S01]  /*4bd0*/  @!P1 IADD3 R6, P0, PT, R16, 0x580, RZ ;  /* 0x0000058010069810 */ /* 0x002fe20007f1e0ff */
[----:B------:R-:W-:Y:S01]  /*4be0*/  UPLOP3.LUT UP3, UPT, UPT, UPT, UPT, 0x80, 0x8 ;  /* 0x000000000008789c */ /* 0x000fe20003f6f070 */
[----:B------:R-:W-:Y:S01]  /*4bf0*/  R2UR UR23, R55 ;  /* 0x00000000371772ca */ /* 0x000fe200000e0000 */
[----:B------:R-:W-:Y:S01]  /*4c00*/  UMOV UR20, 0x0 ;  /* 0x0000000000147882 */ /* 0x000fe20000000000 */
[----:B------:R-:W-:Y:S01]  /*4c10*/  @!P1 R2UR UR7, R6 ;  /* 0x00000000060792ca */ /* 0x000fe200000e0000 */
[----:B------:R-:W-:Y:S01]  /*4c20*/  @!P1 IMAD.X R0, RZ, RZ, R17, P0 ;  /* 0x000000ffff009224 */ /* 0x000fe200000e0611 */
[----:B------:R-:W-:Y:S01]  /*4c30*/  UMOV UR21, 0x10000000 ;  /* 0x1000000000157882 */ /* 0x000fe20000000000 */
[----:B------:R-:W-:Y:S01]  /*4c40*/  UMOV UR12, UR36 ;  /* 0x00000024000c7c82 */ /* 0x000fe20008000000 */
[----:B------:R-:W-:Y:S01]  /*4c50*/  VOTEU.ALL UP0, P1 ;  /* 0x0000000000ff7886 */ /* 0x000fe20000800000 */
[----:B------:R-:W-:Y:S01]  /*4c60*/  R2UR UR22, R56 ;  /* 0x00000000381672ca */ /* 0x000fe200000e0000 */
[----:B------:R-:W-:Y:S01]  /*4c70*/  UMOV UR36, UR25 ;  /* 0x0000001900247c82 */ /* 0x000fe20008000000 */
[----:B------:R-:W-:Y:S02]  /*4c80*/  @!P1 R2UR UR4, R0 ;  /* 0x00000000000492ca */ /* 0x000fe400000e0000 */
[----:B------:R-:W-:Y:S01]  /*4c90*/  @!UP0 UIADD3 UR10, UPT, UPT, UR10, 0x20, URZ ;  /* 0x000000200a0a8890 */ /* 0x000fe2000fffe0ff */
[C---:B------:R-:W-:Y:S01]  /*4ca0*/  ISETP.NE.AND P0, PT, R14.reuse, 0x2, PT ;  /* 0x000000020e00780c */ /* 0x040fe20003f05270 */
[----:B------:R-:W-:Y:S02]  /*4cb0*/  UIADD3 UR32, UPT, UPT, UR13, UR23, URZ ;  /* 0x000000170d207290 */ /* 0x000fe4000fffe0ff */
[----:B------:R-:W-:Y:S01]  /*4cc0*/  IMAD.U32 R8, RZ, RZ, UR7 ;  /* 0x00000007ff087e24 */ /* 0x000fe2000f8e00ff */
[----:B------:R-:W-:Y:S02]  /*4cd0*/  SEL R0, RZ, 0x1, P0 ;  /* 0x00000001ff007807 */ /* 0x000fe40000000000 */
[----:B------:R-:W-:Y:S02]  /*4ce0*/  SEL R14, R14, RZ, P0 ;  /* 0x000000ff0e0e7207 */ /* 0x000fe40000000000 */
[----:B------:R-:W-:Y:S01]  /*4cf0*/  @!P1 R2UR UR18, R8 ;  /* 0x00000000081292ca */ /* 0x000fe200000e0000 */
[----:B------:R-:W-:Y:S01]  /*4d00*/  UIADD3 UR29, UPT, UPT, UR14, UR22, URZ ;  /* 0x000000160e1d7290 */ /* 0x000fe2000fffe0ff */
[----:B------:R-:W-:Y:S01]  /*4d10*/  IMAD.U32 R9, RZ, RZ, UR4 ;  /* 0x00000004ff097e24 */ /* 0x000fe2000f8e00ff */
[----:B------:R-:W-:Y:S01]  /*4d20*/  @!UP0 ULEA UR4, UR6, UR24, 0xd ;  /* 0x0000001806048291 */ /* 0x000fe2000f8e68ff */
[----:B------:R-:W-:Y:S03]  /*4d30*/  LOP3.LUT R13, R13, R0, RZ, 0x3c, !PT ;  /* 0x000000000d0d7212 */ /* 0x000fe600078e3cff */
[----:B------:R-:W-:Y:S01]  /*4d40*/  @!P1 R2UR UR19, R9 ;  /* 0x00000000091392ca */ /* 0x000fe200000e0000 */
[----:B------:R-:W-:Y:S01]  /*4d50*/  @!UP0 UIADD3 UR8, UPT, UPT, UR4, 0x400, URZ ;  /* 0x0000040004088890 */ /* 0x000fe2000fffe0ff */
[----:B------:R-:W-:Y:S01]  /*4d60*/  VOTEU.ALL UP0, P1 ;  /* 0x0000000000ff7886 */ /* 0x000fe20000800000 */
[----:B------:R-:W-:Y:S10]  /*4d70*/  UPRMT UR4, UR54, 0x654, UR9 ;  /* 0x0000065436047896 */ /* 0x000ff40008000009 */
[----:B------:R1:W-:Y:S01]  /*4d80*/  @!UP0 UTMALDG.3D [UR8], [UR18], desc[UR20] ;  /* 0x00001408120085b4 */ /* 0x0003e20008011000 */
[----:B------:R3:W-:Y:S01]  /*4d90*/  @!P1 SYNCS.ARRIVE.TRANS64.RED.A0TR RZ, [UR5+0x40], R7 ;  /* 0x00004007ffff99a7 */ /* 0x0007e20008300405 */
[----:B------:R-:W-:Y:S01]  /*4da0*/  SYNCS.ARRIVE.TRANS64.RED.A1T0 RZ, [UR4], RZ ;  /* 0x000000ffffff79a7 */ /* 0x000fe20008100404 */
[----:B------:R-:W-:Y:S04]  /*4db0*/  UIADD3 UR4, UPT, UPT, UR6, 0x1, URZ ;  /* 0x0000000106047890 */ /* 0x000fe8000fffe0ff */
[----:B------:R-:W-:Y:S04]  /*4dc0*/  UISETP.NE.AND UP0, UPT, UR4, 0x3, UPT ;  /* 0x000000030400788c */ /* 0x000fe8000bf05270 */
[----:B------:R-:W-:Y:S06]  /*4dd0*/  USEL UR5, URZ, 0x1, UP0 ;  /* 0x00000001ff057887 */ /* 0x000fec0008000000 */
[----:B------:R-:W-:Y:S01]  /*4de0*/  LOP3.LUT R15, R15, UR5, RZ, 0x3c, !PT ;  /* 0x000000050f0f7c12 */ /* 0x000fe2000f8e3cff */
[----:B-1----:R-:W-:Y:S01]  /*4df0*/  USEL UR12, UR4, URZ, UP0 ;  /* 0x000000ff040c7287 */ /* 0x002fe20008000000 */
[----:B------:R-:W-:Y:S11]  /*4e00*/  BRA.U UP1, `(.L_x_83) ;  /* 0xfffffff101f07547 */ /* 0x000ff6000b83ffff */
[----:B------:R-:W-:Y:S01]  /*4e10*/  UIADD3 UR24, UPT, UPT, UR24, 0x58, URZ ;  /* 0x0000005818187890 */ /* 0x000fe2000fffe0ff */
[----:B------:R-:W-:-:S03]  /*4e20*/  SHF.L.U32 R2, R15, 0x1f, RZ ;  /* 0x0000001f0f027819 */ /* 0x000fc600000006ff */
[----:B------:R-:W-:-:S09]  /*4e30*/  ULEA UR4, UR12, UR24, 0x3 ;  /* 0x000000180c047291 */ /* 0x000fd2000f8e18ff */
[----:B------:R-:W1:Y:S02]  /*4e40*/  SYNCS.PHASECHK.TRANS64.TRYWAIT P0, [UR4], R2 ;  /* 0x00000002ff0075a7 */ /* 0x000e640008001104 */
[----:B-1----:R-:W-:Y:S05]  /*4e50*/  @!P0 BRA `(.L_x_84) ;  /* 0x0000003000c88947 */ /* 0x002fea0003800000 */
.L_x_156:
        /* <DEDUP_REMOVED lines=9> */
.L_x_158:
[----:B------:R-:W-:-:S04]  /*4ef0*/  UIADD3 UR4, UPT, UPT, UR4, 0x1, URZ ;  /* 0x0000000104047890 */ /* 0x000fc8000fffe0ff */
[----:B------:R-:W-:-:S04]  /*4f00*/  UISETP.NE.AND UP0, UPT, UR4, 0x3, UPT ;  /* 0x000000030400788c */ /* 0x000fc8000bf05270 */
[----:B------:R-:W-:Y:S02]  /*4f10*/  USEL UR5, URZ, 0x1, UP0 ;  /* 0x00000001ff057887 */ /* 0x000fe40008000000 */
[----:B------:R-:W-:-:S04]  /*4f20*/  USEL UR4, UR4, URZ, UP0 ;  /* 0x000000ff04047287 */ /* 0x000fc80008000000 */
[----:B------:R-:W-:Y:S01]  /*4f30*/  ULEA UR4, UR4, UR24, 0x3 ;  /* 0x0000001804047291 */ /* 0x000fe2000f8e18ff */
[----:B-1----:R-:W-:-:S04]  /*4f40*/  LOP3.LUT R2, R15, UR5, RZ, 0x3c, !PT ;  /* 0x000000050f027c12 */ /* 0x002fc8000f8e3cff */
[----:B------:R-:W-:Y:S01]  /*4f50*/  SHF.L.U32 R2, R2, 0x1f, RZ ;  /* 0x0000001f02027819 */ /* 0x000fe200000006ff */
[----:B------:R-:W-:-:S07]  /*4f60*/  IMAD.U32 R0, RZ, RZ, UR4 ;  /* 0x00000004ff007e24 */ /* 0x000fce000f8e00ff */
.L_x_86:
[----:B-1----:R1:W4:Y:S02]  /*4f70*/  SYNCS.PHASECHK.TRANS64.TRYWAIT P0, [R0+URZ], R2 ;  /* 0x00000002000075a7 */ /* 0x00232400080011ff */
[----:B----4-:R-:W-:Y:S05]  /*4f80*/  @!P0 NANOSLEEP.SYNCS 0x989680 ;  /* 0x009896800000895d */ /* 0x010fea0003900000 */
[----:B------:R-:W4:Y:S02]  /*4f90*/  @!P0 SYNCS.PHASECHK.TRANS64 P0, [R0+URZ], R2 ;  /* 0x00000002000085a7 */ /* 0x000f2400080010ff */
[----:B--2-4-:R-:W-:Y:S05]  /*4fa0*/  @P0 EXIT ;  /* 0x000000000000094d */ /* 0x014fea0003800000 */
[----:B------:R-:W-:Y:S05]  /*4fb0*/  BRA `(.L_x_86) ;  /* 0xfffffffc00ec7947 */ /* 0x000fea000383ffff */
.L_x_74:
[----:B------:R-:W-:-:S06]  /*4fc0*/  UISETP.GE.AND UP0, UPT, UR22, 0x4, UPT ;  /* 0x000000041600788c */ /* 0x000fcc000bf06270 */
[----:B------:R-:W-:-:S13]  /*4fd0*/  PLOP3.LUT P0, PT, PT, PT, UP0, 0x80, 0x8 ;  /* 0x000000000008781c */ /* 0x000fda0003f0f008 */
[----:B-1----:R-:W-:Y:S05]  /*4fe0*/  @!P0 EXIT ;  /* 0x000000000000894d */ /* 0x002fea0003800000 */
[----:B------:R-:W-:Y:S01]  /*4ff0*/  BAR.SYNC.DEFER_BLOCKING 0x6, 0xa0 ;  /* 0x0182800000007b1d */ /* 0x000fe20000010000 */
[C---:B------:R-:W-:Y:S01]  /*5000*/  IMAD.SHL.U32 R4, R64.reuse, 0x20, RZ ;  /* 0x0000002040047824 */ /* 0x040fe200078e00ff */
[C---:B------:R-:W-:Y:S01]  /*5010*/  R2P PR, R64.reuse, 0x6 ;  /* 0x0000000640007804 */ /* 0x040fe20000000000 */
[C---:B------:R-:W-:Y:S01]  /*5020*/  IMAD.SHL.U32 R2, R64.reuse, 0x4, RZ ;  /* 0x0000000440027824 */ /* 0x040fe200078e00ff */
[----:B------:R-:W-:Y:S01]  /*5030*/  CS2R R60, SRZ ;  /* 0x00000000003c7805 */ /* 0x000fe2000001ff00 */
[----:B------:R-:W-:Y:S01]  /*5040*/  IMAD.U32 R23, R64, 0x10000, RZ ;  /* 0x0001000040177824 */ /* 0x000fe200078e00ff */
[----:B------:R-:W-:Y:S01]  /*5050*/  UMOV UR44, 0x400 ;  /* 0x00000400002c7882 */ /* 0x000fe20000000000 */
[----:B------:R-:W1:Y:S01]  /*5060*/  LDCU.64 UR4, c[0x0][0x890] ;  /* 0x00011200ff0477ac */ /* 0x000e620008000a00 */
[----:B------:R-:W2:Y:S01]  /*5070*/  LDC.64 R50, c[0x0][0x8b0] ;  /* 0x00022c00ff327b82 */ /* 0x000ea20000000a00 */
[----:B------:R-:W-:Y:S01]  /*5080*/  LOP3.LUT R3, R4, 0xe0, RZ, 0xc0, !PT ;  /* 0x000000e004037812 */ /* 0x000fe200078ec0ff */
[----:B------:R-:W-:Y:S01]  /*5090*/  IMAD.SHL.U32 R52, R64, 0x10, RZ ;  /* 0x0000001040347824 */ /* 0x000fe200078e00ff */
[----:B------:R-:W-:Y:S01]  /*50a0*/  ULEA UR44, UR54, UR44, 0x18 ;  /* 0x0000002c362c7291 */ /* 0x000fe2000f8ec0ff */
[----:B------:R-:W-:Y:S01]  /*50b0*/  LOP3.LUT R4, R4, 0x100, RZ, 0xc0, !PT ;  /* 0x0000010004047812 */ /* 0x000fe200078ec0ff */
[----:B------:R-:W-:Y:S01]  /*50c0*/  IMAD.MOV.U32 R63, RZ, RZ, 0x8 ;  /* 0x00000008ff3f7424 */ /* 0x000fe200078e00ff */
[----:B------:R-:W-:Y:S01]  /*50d0*/  LOP3.LUT R2, R3, 0x1c, R2, 0xf8, !PT ;  /* 0x0000001c03027812 */ /* 0x000fe200078ef802 */
[----:B------:R-:W-:Y:S01]  /*50e0*/  IMAD.MOV.U32 R62, RZ, RZ, 0x10 ;  /* 0x00000010ff3e7424 */ /* 0x000fe200078e00ff */
[----:B------:R-:W3:Y:S01]  /*50f0*/  LDC.64 R48, c[0x0][0x8a8] ;  /* 0x00022a00ff307b82 */ /* 0x000ee20000000a00 */
[----:B------:R-:W-:Y:S01]  /*5100*/  SHF.R.U32.HI R3, RZ, 0x2, R64 ;  /* 0x00000002ff037819 */ /* 0x000fe20000011640 */
[----:B------:R-:W-:Y:S01]  /*5110*/  IMAD.MOV.U32 R22, RZ, RZ, RZ ;  /* 0x000000ffff167224 */ /* 0x000fe200078e00ff */
[----:B------:R-:W-:Y:S01]  /*5120*/  LOP3.LUT R23, R23, 0x600000, RZ, 0xc0, !PT ;  /* 0x0060000017177812 */ /* 0x000fe200078ec0ff */
[----:B------:R-:W-:Y:S01]  /*5130*/  IMAD.MOV.U32 R59, RZ, RZ, RZ ;  /* 0x000000ffff3b7224 */ /* 0x000fe200078e00ff */
[----:B------:R-:W-:Y:S01]  /*5140*/  LOP3.LUT R52, R4, 0x600, R52, 0xf8, !PT ;  /* 0x0000060004347812 */ /* 0x000fe200078ef834 */
[----:B------:R-:W4:Y:S01]  /*5150*/  LDCU UR63, c[0x0][0x370] ;  /* 0x00006e00ff3f77ac */ /* 0x000f220008000800 */
[----:B------:R-:W-:Y:S01]  /*5160*/  LOP3.LUT R2, R2, 0x4, R3, 0x78, !PT ;  /* 0x0000000402027812 */ /* 0x000fe200078e7803 */
[----:B------:R-:W4:Y:S01]  /*5170*/  LDS R0, [UR44+0x130] ;  /* 0x0001302cff007984 */ /* 0x000f220008000800 */
[----:B-1----:R-:W-:Y:S01]  /*5180*/  IMAD.U32 R66, RZ, RZ, UR4 ;  /* 0x00000004ff427e24 */ /* 0x002fe2000f8e00ff */
[----:B------:R-:W-:Y:S01]  /*5190*/  UIADD3 UR4, UPT, UPT, UR44, 0x400, URZ ;  /* 0x000004002c047890 */ /* 0x000fe2000fffe0ff */
[----:B------:R-:W-:Y:S01]  /*51a0*/  LOP3.LUT R52, R52, R2, RZ, 0xfc, !PT ;  /* 0x0000000234347212 */ /* 0x000fe200078efcff */
[----:B------:R-:W-:Y:S01]  /*51b0*/  IMAD.U32 R65, RZ, RZ, UR5 ;  /* 0x00000005ff417e24 */ /* 0x000fe2000f8e00ff */
[----:B------:R-:W-:Y:S01]  /*51c0*/  LOP3.LUT R64, R64, 0x60, RZ, 0xc0, !PT ;  /* 0x0000006040407812 */ /* 0x000fe200078ec0ff */
[----:B------:R-:W1:Y:S01]  /*51d0*/  LDCU UR41, c[0x0][0xb0c] ;  /* 0x00016180ff2977ac */ /* 0x000e620008000800 */
[----:B------:R-:W-:Y:S01]  /*51e0*/  SEL R63, R63, 0xfffffff8, !P1 ;  /* 0xfffffff83f3f7807 */ /* 0x000fe20004800000 */
[----:B------:R-:W-:Y:S01]  /*51f0*/  IMAD.U32 R68, RZ, RZ, UR4 ;  /* 0x00000004ff447e24 */ /* 0x000fe2000f8e00ff */
[----:B------:R-:W-:Y:S01]  /*5200*/  SEL R62, R62, 0xfffffff0, !P2 ;  /* 0xfffffff03e3e7807 */ /* 0x000fe20005000000 */
[----:B------:R-:W1:Y:S01]  /*5210*/  LDCU UR39, c[0x0][0xb30] ;  /* 0x00016600ff2777ac */ /* 0x000e620008000800 */
[----:B------:R-:W1:Y:S01]  /*5220*/  LDCU.64 UR60, c[0x0][0x888] ;  /* 0x00011100ff3c77ac */ /* 0x000e620008000a00 */
[----:B------:R-:W1:Y:S01]  /*5230*/  LDCU.64 UR42, c[0x0][0xb28] ;  /* 0x00016500ff2a77ac */ /* 0x000e620008000a00 */
[----:B------:R-:W1:Y:S01]  /*5240*/  LDCU.128 UR56, c[0x0][0xb10] ;  /* 0x00016200ff3877ac */ /* 0x000e620008000c00 */
[----:B------:R-:W1:Y:S01]  /*5250*/  LDCU UR62, c[0x0][0x374] ;  /* 0x00006e80ff3e77ac */ /* 0x000e620008000800 */
[----:B------:R-:W-:Y:S01]  /*5260*/  UMOV UR55, 0x1 ;  /* 0x0000000100377882 */ /* 0x000fe20000000000 */
[----:B------:R-:W-:Y:S01]  /*5270*/  UMOV UR46, URZ ;  /* 0x000000ff002e7c82 */ /* 0x000fe20008000000 */
[----:B------:R-:W-:Y:S01]  /*5280*/  UMOV UR53, URZ ;  /* 0x000000ff00357c82 */ /* 0x000fe20008000000 */
[----:B------:R-:W-:Y:S01]  /*5290*/  UMOV UR52, URZ ;  /* 0x000000ff00347c82 */ /* 0x000fe20008000000 */
[----:B-1234-:R-:W-:-:S07]  /*52a0*/  IMAD.IADD R23, R0, 0x1, R23 ;  /* 0x0000000100177824 */ /* 0x01efce00078e0217 */
.L_x_117:
[C---:B------:R-:W-:Y:S02]  /*52b0*/  LEA R0, R59.reuse, UR44, 0x3 ;  /* 0x0000002c3b007c11 */ /* 0x040fe4000f8e18ff */
[----:B------:R-:W-:Y:S02]  /*52c0*/  SHF.L.U32 R2, R60, 0x1f, RZ ;  /* 0x0000001f3c027819 */ /* 0x000fe400000006ff */
[----:B------:R-:W-:Y:S02]  /*52d0*/  LEA R4, R59, UR44, 0x4 ;  /* 0x0000002c3b047c11 */ /* 0x000fe4000f8e20ff */
[----:B------:R-:W1:Y:S02]  /*52e0*/  SYNCS.PHASECHK.TRANS64.TRYWAIT P0, [R0+URZ+0x80], R2 ;  /* 0x00008002000075a7 */ /* 0x000e6400080011ff */
[----:B-1----:R-:W-:Y:S05]  /*52f0*/  @!P0 BRA `(.L_x_87) ;  /* 0x0000002c00d08947 */ /* 0x002fea0003800000 */
.L_x_159:
[----:B------:R-:W-:Y:S01]  /*5300*/  R2UR UR7, R67 ;  /* 0x00000000430772ca */ /* 0x000fe200000e0000 */
[----:B------:R-:W2:Y:S01]  /*5310*/  LDS.128 R4, [R4+0x110] ;  /* 0x0001100004047984 */ /* 0x000ea20000000c00 */
[----:B-1----:R-:W-:Y:S01]  /*5320*/  VIADD R0, R0, 0x90 ;  /* 0x0000009000007836 */ /* 0x002fe20000000000 */
[----:B------:R-:W-:Y:S04]  /*5330*/  UISETP.GE.AND UP0, UPT, UR40, 0x1, UPT ;  /* 0x000000012800788c */ /* 0x000fe8000bf06270 */
[----:B------:R-:W-:Y:S01]  /*5340*/  PRMT R0, RZ, 0x654, R0 ;  /* 0x00000654ff007816 */ /* 0x000fe20000000000 */
[----:B------:R-:W-:Y:S01]  /*5350*/  @!PT LDS RZ, [RZ] ;  /* 0x00000000fffff984 */ /* 0x000fe20000000800 */
[----:B------:R-:W-:Y:S01]  /*5360*/  @!PT LDS RZ, [RZ] ;  /* 0x00000000fffff984 */ /* 0x000fe20000000800 */
[----:B------:R-:W-:Y:S01]  /*5370*/  @!PT LDS RZ, [RZ] ;  /* 0x00000000fffff984 */ /* 0x000fe20000000800 */
[----:B------:R-:W-:Y:S01]  /*5380*/  @!PT LDS RZ, [RZ] ;  /* 0x00000000fffff984 */ /* 0x000fe20000000800 */
[----:B------:R1:W-:Y:S06]  /*5390*/  MEMBAR.ALL.CTA ;  /* 0x0000000000007992 */ /* 0x0003ec0000008000 */
[----:B-1----:R-:W1:Y:S02]  /*53a0*/  FENCE.VIEW.ASYNC.S ;  /* 0x00000000000073c6 */ /* 0x002e640000000000 */
[----:B-1----:R1:W-:Y:S01]  /*53b0*/  SYNCS.ARRIVE.TRANS64.RED.A1T0 RZ, [R0+URZ], RZ ;  /* 0x000000ff00ff79a7 */ /* 0x0023e200081004ff */
[----:B--2---:R-:W-:Y:S11]  /*53c0*/  LOP3.LUT P0, RZ, R6, 0x1, RZ, 0xc0, !PT ;  /* 0x0000000106ff7812 */ /* 0x004ff6000780c0ff */
[----:B------:R-:W-:Y:S02]  /*53d0*/  @!UPT UIADD3 URZ, UPT, UPT, URZ, URZ, URZ ;  /* 0x000000fffffff290 */ /* 0x000fe4000fffe0ff */
[----:B------:R-:W-:Y:S01]  /*53e0*/  VOTEU.ANY UP1, P0 ;  /* 0x0000000000ff7886 */ /* 0x000fe20000020100 */
[----:B------:R-:W-:Y:S01]  /*53f0*/  PLOP3.LUT P0, PT, PT, PT, UP1, 0x80, 0x8 ;  /* 0x000000000008781c */ /* 0x000fe20003f0f018 */
[----:B------:R-:W-:Y:S06]  /*5400*/  UP2UR UR4, UPR, URZ, 0x2 ;  /* 0x00000002ff047883 */ /* 0x000fec0008000000 */
[----:B------:R-:W-:Y:S06]  /*5410*/  IMAD.U32 R69, RZ, RZ, UR4 ;  /* 0x00000004ff457e24 */ /* 0x000fec000f8e00ff */
[----:B------:R-:W-:Y:S02]  /*5420*/  @P0 SHF.R.U32.HI R2, RZ, 0x10, R5 ;  /* 0x00000010ff020819 */ /* 0x000fe40000011605 */
[----:B------:R-:W-:Y:S02]  /*5430*/  @P0 MOV R3, R4 ;  /* 0x0000000400030202 */ /* 0x000fe40000000f00 */
[----:B------:R-:W-:Y:S02]  /*5440*/  @P0 R2UR UR4, R2 ;  /* 0x00000000020402ca */ /* 0x000fe400000e0000 */
[----:B------:R-:W-:Y:S02]  /*5450*/  @P0 LOP3.LUT R4, R5, 0xffff, RZ, 0xc0, !PT ;  /* 0x0000ffff05040812 */ /* 0x000fe400078ec0ff */
[----:B------:R-:W-:Y:S02]  /*5460*/  @P0 R2UR UR6, R3 ;  /* 0x00000000030602ca */ /* 0x000fe400000e0000 */
[----:B------:R-:W-:Y:S07]  /*5470*/  @P0 R2UR UR5, R4 ;  /* 0x00000000040502ca */ /* 0x000fee00000e0000 */
[----:B------:R-:W-:Y:S02]  /*5480*/  @UP1 UMOV UR7, UR4 ;  /* 0x0000000400071c82 */ /* 0x000fe40008000000 */
[----:B------:R-:W-:Y:S02]  /*5490*/  IMAD.U32 R67, RZ, RZ, UR7 ;  /* 0x00000007ff437e24 */ /* 0x000fe4000f8e00ff */
[----:B------:R-:W-:Y:S02]  /*54a0*/  @UP1 UMOV UR38, UR6 ;  /* 0x0000000600261c82 */ /* 0x000fe40008000000 */
[----:B------:R-:W-:Y:S01]  /*54b0*/  @UP1 UMOV UR37, UR5 ;  /* 0x0000000500251c82 */ /* 0x000fe20008000000 */
[----:B-1----:R-:W-:Y:S05]  /*54c0*/  BRA.U !UP0, `(.L_x_88) ;  /* 0x0000000108cc7547 */ /* 0x002fea000b800000 */
[----:B------:R-:W1:Y:S01]  /*54d0*/  LDCU UR12, c[0x0][0xb20] ;  /* 0x00016400ff0c77ac */ /* 0x000e620008000800 */
[----:B------:R-:W-:Y:S02]  /*54e0*/  UIMAD.WIDE.U32 UR4, UR62, UR59, URZ ;  /* 0x0000003b3e0472a5 */ /* 0x000fe4000f8e00ff */
[----:B------:R-:W-:Y:S02]  /*54f0*/  UIMAD.WIDE.U32 UR6, UR63, UR56, URZ ;  /* 0x000000383f0672a5 */ /* 0x000fe4000f8e00ff */
[----:B------:R-:W-:Y:S02]  /*5500*/  UISETP.NE.AND UP0, UPT, UR58, 0x1, UPT ;  /* 0x000000013a00788c */ /* 0x000fe4000bf05270 */
[----:B------:R-:W-:Y:S02]  /*5510*/  UIMAD.WIDE.U32 UR8, UR37, UR59, URZ ;  /* 0x0000003b250872a5 */ /* 0x000fe4000f8e00ff */
[----:B------:R-:W-:Y:S02]  /*5520*/  UIMAD.WIDE.U32 UR10, UR38, UR56, URZ ;  /* 0x00000038260a72a5 */ /* 0x000fe4000f8e00ff */
[----:B------:R-:W-:Y:S02]  /*5530*/  UISETP.NE.AND UP1, UPT, UR41, 0x1, UPT ;  /* 0x000000012900788c */ /* 0x000fe4000bf25270 */
[----:B------:R-:W-:Y:S01]  /*5540*/  UISETP.NE.AND UP2, UPT, UR40, 0x1, UPT ;  /* 0x000000012800788c */ /* 0x000fe2000bf45270 */
[----:B------:R-:W-:Y:S02]  /*5550*/  UMOV UR4, UR5 ;  /* 0x0000000500047c82 */ /* 0x000fe40008000000 */
[----:B-1----:R-:W-:Y:S03]  /*5560*/  USHF.R.U32.HI UR5, URZ, UR12, UR4 ;  /* 0x0000000cff057299 */ /* 0x002fe60008011604 */
[----:B------:R-:W-:Y:S02]  /*5570*/  UMOV UR4, UR7 ;  /* 0x0000000700047c82 */ /* 0x000fe40008000000 */
[----:B------:R-:W-:Y:S02]  /*5580*/  USHF.R.U32.HI UR7, URZ, UR57, UR4 ;  /* 0x00000039ff077299 */ /* 0x000fe40008011604 */
[----:B------:R-:W-:Y:S02]  /*5590*/  USEL UR4, UR62, UR5, !UP0 ;  /* 0x000000053e047287 */ /* 0x000fe4000c000000 */
[----:B------:R-:W-:Y:S01]  /*55a0*/  USEL UR7, UR63, UR7, !UP1 ;  /* 0x000000073f077287 */ /* 0x000fe2000c800000 */
[----:B------:R-:W-:Y:S01]  /*55b0*/  UMOV UR5, UR9 ;  /* 0x0000000900057c82 */ /* 0x000fe20008000000 */
[----:B------:R-:W-:Y:S02]  /*55c0*/  UIMAD.WIDE.U32 UR8, UR4, UR42, URZ ;  /* 0x0000002a040872a5 */ /* 0x000fe4000f8e00ff */
[----:B------:R-:W-:Y:S03]  /*55d0*/  USHF.R.U32.HI UR6, URZ, UR12, UR5 ;  /* 0x0000000cff067299 */ /* 0x000fe60008011605 */
[----:B------:R-:W-:Y:S01]  /*55e0*/  UMOV UR5, UR11 ;  /* 0x0000000b00057c82 */ /* 0x000fe20008000000 */
[----:B------:R-:W-:Y:S02]  /*55f0*/  UIMAD.WIDE.U32 UR10, UR7, UR42, URZ ;  /* 0x0000002a070a72a5 */ /* 0x000fe4000f8e00ff */
[----:B------:R-:W-:Y:S02]  /*5600*/  USHF.R.U32.HI UR12, URZ, UR57, UR5 ;  /* 0x00000039ff0c7299 */ /* 0x000fe40008011605 */
[----:B------:R-:W-:Y:S01]  /*5610*/  USEL UR6, UR37, UR6, !UP0 ;  /* 0x0000000625067287 */ /* 0x000fe2000c000000 */
[----:B------:R-:W-:Y:S02]  /*5620*/  UMOV UR5, UR9 ;  /* 0x0000000900057c82 */ /* 0x000fe40008000000 */
[----:B------:R-:W-:Y:S01]  /*5630*/  UMOV UR10, UR11 ;  /* 0x0000000b000a7c82 */ /* 0x000fe20008000000 */
[----:B------:R-:W-:Y:S02]  /*5640*/  @UP2 USHF.R.U32.HI UR4, URZ, UR43, UR5 ;  /* 0x0000002bff042299 */ /* 0x000fe40008011605 */
[----:B------:R-:W-:Y:S02]  /*5650*/  @UP2 USHF.R.U32.HI UR7, URZ, UR43, UR10 ;  /* 0x0000002bff072299 */ /* 0x000fe4000801160a */
[----:B------:R-:W-:Y:S02]  /*5660*/  UIMAD UR4, UR40, UR4, URZ ;  /* 0x00000004280472a4 */ /* 0x000fe4000f8e02ff */
[----:B------:R-:W-:Y:S02]  /*5670*/  UIMAD.WIDE.U32 UR10, UR6, UR42, URZ ;  /* 0x0000002a060a72a5 */ /* 0x000fe4000f8e00ff */
[----:B------:R-:W-:Y:S02]  /*5680*/  USEL UR5, UR38, UR12, !UP1 ;  /* 0x0000000c26057287 */ /* 0x000fe4000c800000 */
[----:B------:R-:W-:Y:S02]  /*5690*/  UIMAD UR8, UR40, UR7, URZ ;  /* 0x00000007280872a4 */ /* 0x000fe4000f8e02ff */
[----:B------:R-:W-:Y:S03]  /*56a0*/  UISETP.GE.AND UP0, UPT, UR6, UR4, UPT ;  /* 0x000000040600728c */ /* 0x000fe6000bf06270 */
[----:B------:R-:W-:Y:S01]  /*56b0*/  UMOV UR4, UR11 ;  /* 0x0000000b00047c82 */ /* 0x000fe20008000000 */
[----:B------:R-:W-:Y:S02]  /*56c0*/  UISETP.GE.OR UP0, UPT, UR5, UR8, UP0 ;  /* 0x000000080500728c */ /* 0x000fe40008706670 */
[----:B------:R-:W-:Y:S02]  /*56d0*/  USHF.R.U32.HI UR4, URZ, UR43, UR4 ;  /* 0x0000002bff047299 */ /* 0x000fe40008011604 */
[----:B------:R-:W-:Y:S02]  /*56e0*/  UIMAD.WIDE.U32 UR8, UR5, UR42, URZ ;  /* 0x0000002a050872a5 */ /* 0x000fe4000f8e00ff */
[----:B------:R-:W-:Y:S02]  /*56f0*/  USEL UR11, UR6, UR4, !UP2 ;  /* 0x00000004060b7287 */ /* 0x000fe4000d000000 */
[----:B------:R-:W-:Y:S02]  /*5700*/  UIADD3 UR8, UPT, UPT, -UR5, URZ, URZ ;  /* 0x000000ff05087290 */ /* 0x000fe4000fffe1ff */
[----:B------:R-:W-:Y:S01]  /*5710*/  UIADD3 UR10, UPT, UPT, -UR11, URZ, URZ ;  /* 0x000000ff0b0a7290 */ /* 0x000fe2000fffe1ff */
[----:B------:R-:W-:Y:S01]  /*5720*/  @!UP0 UMOV UR4, UR9 ;  /* 0x0000000900048c82 */ /* 0x000fe20008000000 */
[----:B------:R-:W-:Y:S02]  /*5730*/  UIADD3 UR9, UPT, UPT, -UR6, URZ, URZ ;  /* 0x000000ff06097290 */ /* 0x000fe4000fffe1ff */
[----:B------:R-:W-:Y:S02]  /*5740*/  @!UP0 USHF.R.U32.HI UR4, URZ, UR43, UR4 ;  /* 0x0000002bff048299 */ /* 0x000fe40008011604 */
[----:B------:R-:W-:Y:S02]  /*5750*/  UIMAD UR10, UR40, UR10, UR6 ;  /* 0x0000000a280a72a4 */ /* 0x000fe4000f8e0206 */
[----:B------:R-:W-:Y:S04]  /*5760*/  @!UP0 USEL UR4, UR5, UR4, !UP2 ;  /* 0x0000000405048287 */ /* 0x000fe8000d000000 */
[----:B------:R-:W-:Y:S02]  /*5770*/  @!UP0 UIMAD UR10, UR7, UR10, UR4 ;  /* 0x0000000a070a82a4 */ /* 0x000fe4000f8e0204 */
[----:B------:R-:W-:Y:S02]  /*5780*/  @!UP0 UIADD3 UR11, UPT, UPT, UR11, -UR4, URZ ;  /* 0x800000040b0b8290 */ /* 0x000fe4000fffe0ff */
[----:B------:R-:W-:Y:S02]  /*5790*/  UIMAD UR7, UR41, UR8, UR38 ;  /* 0x00000008290772a4 */ /* 0x000fe4000f8e0226 */
[----:B------:R-:W-:Y:S02]  /*57a0*/  @!UP0 UIMAD UR6, UR11, UR40, UR5 ;  /* 0x000000280b0682a4 */ /* 0x000fe4000f8e0205 */
[----:B------:R-:W-:Y:S01]  /*57b0*/  UIMAD UR4, UR58, UR9, UR37 ;  /* 0x000000093a0472a4 */ /* 0x000fe2000f8e0225 */
[----:B------:R-:W-:Y:S02]  /*57c0*/  @!UP0 UMOV UR5, UR10 ;  /* 0x0000000a00058c82 */ /* 0x000fe40008000000 */
[----:B------:R-:W-:Y:S02]  /*57d0*/  UIMAD UR38, UR5, UR41, UR7 ;  /* 0x00000029052672a4 */ /* 0x000fe4000f8e0207 */
[----:B------:R-:W-:Y:S11]  /*57e0*/  UIMAD UR37, UR6, UR58, UR4 ;  /* 0x0000003a062572a4 */ /* 0x000ff6000f8e0204 */
[----:B------:R-:W-:Y:S01]  /*57f0*/  @!UPT UIADD3 URZ, UPT, UPT, URZ, URZ, URZ ;  /* 0x000000fffffff290 */ /* 0x000fe2000fffe0ff */
.L_x_88:
[----:B------:R-:W-:Y:S01]  /*5800*/  UISETP.NE.AND UP0, UPT, UR39, 0x1, UPT ;  /* 0x000000012700788c */ /* 0x000fe2000bf05270 */
[----:B------:R-:W-:Y:S01]  /*5810*/  R2UR UR11, R68 ;  /* 0x00000000440b72ca */ /* 0x000fe200000e0000 */
[----:B------:R-:W-:Y:S01]  /*5820*/  USHF.L.U32 UR50, UR29, 0x6, URZ ;  /* 0x000000061d327899 */ /* 0x000fe200080006ff */
[----:B------:R-:W-:Y:S01]  /*5830*/  IADD3 R59, PT, PT, R59, 0x1, RZ ;  /* 0x000000013b3b7810 */ /* 0x000fe20007ffe0ff */
[----:B------:R-:W-:Y:S07]  /*5840*/  USHF.L.U32 UR49, UR32, 0x6, URZ ;  /* 0x0000000620317899 */ /* 0x000fee00080006ff */
[----:B------:R-:W1:Y:S01]  /*5850*/  @!UP0 LDCU.128 UR12, c[0x0][0xb10] ;  /* 0x00016200ff0c87ac */ /* 0x000e620008000c00 */
[----:B------:R-:W2:Y:S01]  /*5860*/  @!UP0 LDCU UR5, c[0x0][0xb0c] ;  /* 0x00016180ff0587ac */ /* 0x000ea20008000800 */
[----:B------:R-:W3:Y:S01]  /*5870*/  @!UP0 LDCU UR10, c[0x0][0xb20] ;  /* 0x00016400ff0a87ac */ /* 0x000ee20008000800 */
[----:B-1----:R-:W-:Y:S02]  /*5880*/  UIMAD.WIDE.U32 UR8, UR38, UR12, URZ ;  /* 0x0000000c260872a5 */ /* 0x002fe4000f8e00ff */
[----:B------:R-:W-:Y:S02]  /*5890*/  UIMAD.WIDE.U32 UR6, UR37, UR15, URZ ;  /* 0x0000000f250672a5 */ /* 0x000fe4000f8e00ff */
[----:B------:R-:W-:Y:S03]  /*58a0*/  @!UP0 UISETP.NE.AND UP1, UPT, UR14, 0x1, UPT ;  /* 0x000000010e00888c */ /* 0x000fe6000bf25270 */
[----:B------:R-:W-:Y:S01]  /*58b0*/  @!UP0 UMOV UR4, UR9 ;  /* 0x0000000900048c82 */ /* 0x000fe20008000000 */
[----:B--2---:R-:W-:Y:S02]  /*58c0*/  @!UP0 UISETP.NE.AND UP2, UPT, UR5, 0x1, UPT ;  /* 0x000000010500888c */ /* 0x004fe4000bf45270 */
[----:B------:R-:W-:Y:S01]  /*58d0*/  @!UP0 USHF.R.U32.HI UR4, URZ, UR13, UR4 ;  /* 0x0000000dff048299 */ /* 0x000fe20008011604 */
[----:B------:R-:W-:Y:S02]  /*58e0*/  @!UP0 UMOV UR6, UR7 ;  /* 0x0000000700068c82 */ /* 0x000fe40008000000 */
[----:B---3--:R-:W-:Y:S02]  /*58f0*/  @!UP0 USHF.R.U32.HI UR6, URZ, UR10, UR6 ;  /* 0x0000000aff068299 */ /* 0x008fe40008011606 */
[----:B------:R-:W-:Y:S02]  /*5900*/  @!UP0 USEL UR7, UR38, UR4, !UP2 ;  /* 0x0000000426078287 */ /* 0x000fe4000d000000 */
[----:B------:R-:W-:Y:S04]  /*5910*/  @!UP0 USEL UR6, UR37, UR6, !UP1 ;  /* 0x0000000625068287 */ /* 0x000fe8000c800000 */
[----:B------:R-:W-:Y:S02]  /*5920*/  @!UP0 UIADD3 UR4, UPT, UPT, -UR7, UR6, URZ ;  /* 0x0000000607048290 */ /* 0x000fe4000fffe1ff */
[----:B------:R-:W-:Y:S02]  /*5930*/  @!UP0 UIADD3 UR6, UPT, UPT, UR7, -UR6, URZ ;  /* 0x8000000607068290 */ /* 0x000fe4000fffe0ff */
[----:B------:R-:W-:Y:S02]  /*5940*/  @!UP0 UIMAD UR38, UR4, UR5, UR38 ;  /* 0x00000005042682a4 */ /* 0x000fe4000f8e0226 */
[----:B------:R-:W-:Y:S02]  /*5950*/  @!UP0 UIMAD UR37, UR6, UR14, UR37 ;  /* 0x0000000e062582a4 */ /* 0x000fe4000f8e0225 */
[----:B------:R-:W-:Y:S09]  /*5960*/  ULOP3.LUT UP0, URZ, UR11, 0x3f0, URZ, 0xc0, !UPT ;  /* 0x000003f00bff7892 */ /* 0x000ff2000f80c0ff */
[----:B------:R-:W-:Y:S05]  /*5970*/  BRA.U !UP0, `(.L_x_89) ;  /* 0x00000001087c7547 */ /* 0x000fea000b800000 */
[----:B------:R-:W1:Y:S01]  /*5980*/  LDCU.64 UR8, c[0x4][0x80] ;  /* 0x01001000ff0877ac */ /* 0x000e620008000a00 */
[----:B------:R-:W-:Y:S01]  /*5990*/  MOV R2, 0x0 ;  /* 0x0000000000027802 */ /* 0x000fe20000000f00 */
[----:B------:R-:W-:Y:S02]  /*59a0*/  HFMA2 R12, -RZ, RZ, 0, 5.9604644775390625e-08 ;  /* 0x00000001ff0c7431 */ /* 0x000fe400000001ff */
[----:B------:R-:W-:Y:S01]  /*59b0*/  IMAD.MOV.U32 R8, RZ, RZ, 0x70 ;  /* 0x00000070ff087424 */ /* 0x000fe200078e00ff */
[----:B------:R2:W3:Y:S01]  /*59c0*/  LDC.64 R14, c[0x4][R2] ;  /* 0x01000000020e7b82 */ /* 0x0004e20000000a00 */
[----:B------:R-:W4:Y:S01]  /*59d0*/  LDCU.64 UR6, c[0x4][0x88] ;  /* 0x01001100ff0677ac */ /* 0x000f220008000a00 */
[----:B------:R-:W-:Y:S01]  /*59e0*/  IMAD.MOV.U32 R13, RZ, RZ, RZ ;  /* 0x000000ffff0d7224 */ /* 0x000fe200078e00ff */
[----:B------:R-:W2:Y:S01]  /*59f0*/  LDCU.64 UR4, c[0x4][0x8] ;  /* 0x01000100ff0477ac */ /* 0x000ea20008000a00 */
[----:B-1----:R-:W-:Y:S01]  /*5a00*/  MOV R5, UR9 ;  /* 0x0000000900057c02 */ /* 0x002fe20008000f00 */
[----:B------:R-:W-:Y:S01]  /*5a10*/  IMAD.U32 R4, RZ, RZ, UR8 ;  /* 0x00000008ff047e24 */ /* 0x000fe2000f8e00ff */
[----:B----4-:R-:W-:Y:S01]  /*5a20*/  MOV R7, UR7 ;  /* 0x0000000700077c02 */ /* 0x010fe20008000f00 */
[----:B------:R-:W-:Y:S01]  /*5a30*/  IMAD.U32 R6, RZ, RZ, UR6 ;  /* 0x00000006ff067e24 */ /* 0x000fe2000f8e00ff */
[----:B--2---:R-:W-:Y:S01]  /*5a40*/  MOV R11, UR5 ;  /* 0x00000005000b7c02 */ /* 0x004fe20008000f00 */
[----:B------:R-:W-:Y:S02]  /*5a50*/  IMAD.U32 R10, RZ, RZ, UR4 ;  /* 0x00000004ff0a7e24 */ /* 0x000fe4000f8e00ff */
[----:B------:R-:W-:Y:S07]  /*5a60*/  LEPC R20, `(.L_x_90) ;  /* 0x000000001014794e */ /* 0x000fee0000000000 */
[----:B---3-5:R-:W-:Y:S05]  /*5a70*/  CALL.ABS.NOINC R14 ;  /* 0x000000000e007343 */ /* 0x028fea0003c00000 */
.L_x_90:
[----:B------:R-:W1:Y:S01]  /*5a80*/  LDCU.64 UR8, c[0x4][0x80] ;  /* 0x01001000ff0877ac */ /* 0x000e620008000a00 */
[----:B------:R-:W2:Y:S01]  /*5a90*/  LDC.64 R2, c[0x4][R2] ;  /* 0x0100000002027b82 */ /* 0x000ea20000000a00 */
[----:B------:R-:W-:Y:S02]  /*5aa0*/  HFMA2 R12, -RZ, RZ, 0, 5.9604644775390625e-08 ;  /* 0x00000001ff0c7431 */ /* 0x000fe400000001ff */
[----:B------:R-:W-:Y:S02]  /*5ab0*/  IMAD.MOV.U32 R8, RZ, RZ, 0x70 ;  /* 0x00000070ff087424 */ /* 0x000fe400078e00ff */
[----:B------:R-:W-:Y:S01]  /*5ac0*/  IMAD.MOV.U32 R13, RZ, RZ, RZ ;  /* 0x000000ffff0d7224 */ /* 0x000fe200078e00ff */
[----:B------:R-:W3:Y:S01]  /*5ad0*/  LDCU.64 UR6, c[0x4][0x88] ;  /* 0x01001100ff0677ac */ /* 0x000ee20008000a00 */
[----:B------:R-:W4:Y:S01]  /*5ae0*/  LDCU.64 UR4, c[0x4][0x8] ;  /* 0x01000100ff0477ac */ /* 0x000f220008000a00 */
[----:B-1----:R-:W-:Y:S02]  /*5af0*/  MOV R4, UR8 ;  /* 0x0000000800047c02 */ /* 0x002fe40008000f00 */
[----:B------:R-:W-:Y:S02]  /*5b00*/  MOV R5, UR9 ;  /* 0x0000000900057c02 */ /* 0x000fe40008000f00 */
[----:B---3--:R-:W-:Y:S01]  /*5b10*/  MOV R7, UR7 ;  /* 0x0000000700077c02 */ /* 0x008fe20008000f00 */
[----:B------:R-:W-:Y:S01]  /*5b20*/  IMAD.U32 R6, RZ, RZ, UR6 ;  /* 0x00000006ff067e24 */ /* 0x000fe2000f8e00ff */
[----:B----4-:R-:W-:Y:S01]  /*5b30*/  MOV R11, UR5 ;  /* 0x00000005000b7c02 */ /* 0x010fe20008000f00 */
[----:B------:R-:W-:Y:S02]  /*5b40*/  IMAD.U32 R10, RZ, RZ, UR4 ;  /* 0x00000004ff0a7e24 */ /* 0x000fe4000f8e00ff */
[----:B------:R-:W-:Y:S07]  /*5b50*/  LEPC R20, `(.L_x_89) ;  /* 0x000000001014794e */ /* 0x000fee0000000000 */
[----:B--2---:R-:W-:Y:S05]  /*5b60*/  CALL.ABS.NOINC R2 ;  /* 0x0000000002007343 */ /* 0x004fea0003c00000 */
.L_x_89:
[----:B------:R-:W-:Y:S02]  /*5b70*/  R2UR UR6, R57 ;  /* 0x00000000390672ca */ /* 0x000fe400000e0000 */
[----:B------:R-:W-:Y:S02]  /*5b80*/  R2UR UR5, R66 ;  /* 0x00000000420572ca */ /* 0x000fe400000e0000 */
[----:B------:R-:W-:Y:S02]  /*5b90*/  R2UR UR4, R65 ;  /* 0x00000000410472ca */ /* 0x000fe400000e0000 */
[----:B------:R-:W-:Y:S02]  /*5ba0*/  ISETP.NE.U32.AND P4, PT, R50, RZ, PT ;  /* 0x000000ff3200720c */ /* 0x000fe40003f85070 */
[----:B------:R-:W-:Y:S02]  /*5bb0*/  ISETP.NE.U32.AND P2, PT, RZ, UR60, PT ;  /* 0x0000003cff007c0c */ /* 0x000fe4000bf45070 */
[----:B------:R-:W-:Y:S02]  /*5bc0*/  ISETP.NE.AND.EX P4, PT, R51, RZ, PT, P4 ;  /* 0x000000ff3300720c */ /* 0x000fe40003f85340 */
[----:B------:R-:W-:Y:S01]  /*5bd0*/  ISETP.NE.AND.EX P2, PT, RZ, UR61, PT, P2 ;  /* 0x0000003dff007c0c */ /* 0x000fe2000bf45320 */
[----:B------:R-:W-:Y:S02]  /*5be0*/  UISETP.NE.AND UP2, UPT, UR6, URZ, UPT ;  /* 0x000000ff0600728c */ /* 0x000fe4000bf45270 */
[----:B------:R-:W-:Y:S04]  /*5bf0*/  UISETP.NE.U32.AND UP0, UPT, UR5, URZ, UPT ;  /* 0x000000ff0500728c */ /* 0x000fe8000bf05070 */
[----:B------:R-:W-:Y:S01]  /*5c00*/  UISETP.NE.AND.EX UP1, UPT, UR4, URZ, UPT, UP0 ;  /* 0x000000ff0400728c */ /* 0x000fe2000bf25300 */
[----:B------:R-:W-:Y:S01]  /*5c10*/  PLOP3.LUT P1, PT, PT, PT, UP2, 0x80, 0x8 ;  /* 0x000000000008781c */ /* 0x000fe20003f2f028 */
[----:B------:R-:W-:Y:S03]  /*5c20*/  UPLOP3.LUT UP0, UPT, UPT, UPT, UPT, 0x40, 0x4 ;  /* 0x000000000004789c */ /* 0x000fe60003f0e870 */
[----:B------:R-:W-:Y:S06]  /*5c30*/  @UP2 UPLOP3.LUT UP0, UPT, UPT, UPT, UP1, 0x80, 0x8 ;  /* 0x000000000008289c */ /* 0x000fec0003f0f010 */
[----:B------:R-:W-:Y:S01]  /*5c40*/  PLOP3.LUT P0, PT, PT, PT, UP0, 0x80, 0x8 ;  /* 0x000000000008781c */ /* 0x000fe20003f0f008 */
[----:B------:R-:W-:Y:S01]  /*5c50*/  @!UPT UIADD3 URZ, UPT, UPT, URZ, URZ, URZ ;  /* 0x000000fffffff290 */ /* 0x000fe2000fffe0ff */
[----:B------:R-:W-:Y:S11]  /*5c60*/  BRA.U !UP1, `(.L_x_91) ;  /* 0x0000000109407547 */ /* 0x000ff6000b800000 */
[----:B------:R-:W-:Y:S01]  /*5c70*/  UISETP.NE.U32.AND UP0, UPT, UR60, URZ, UPT ;  /* 0x000000ff3c00728c */ /* 0x000fe2000bf05070 */
[----:B------:R-:W-:Y:S01]  /*5c80*/  R2UR UR6, R66 ;  /* 0x00000000420672ca */ /* 0x000fe200000e0000 */
[----:B------:R-:W1:Y:S01]  /*5c90*/  LDCU.64 UR8, c[0x0][0x358] ;  /* 0x00006b00ff0877ac */ /* 0x000e620008000a00 */
[----:B------:R-:W-:Y:S02]  /*5ca0*/  HFMA2 R53, -RZ, RZ, 0, 5.9604644775390625e-08 ;  /* 0x00000001ff357431 */ /* 0x000fe400000001ff */
[----:B------:R-:W-:Y:S01]  /*5cb0*/  IMAD.MOV.U32 R0, RZ, RZ, 0x1 ;  /* 0x00000001ff007424 */ /* 0x000fe200078e00ff */
[----:B------:R-:W-:Y:S06]  /*5cc0*/  UISETP.NE.AND.EX UP0, UPT, UR61, URZ, UPT, UP0 ;  /* 0x000000ff3d00728c */ /* 0x000fec000bf05300 */
[----:B------:R-:W-:Y:S05]  /*5cd0*/  PLOP3.LUT P3, PT, PT, PT, UP0, 0x80, 0x8 ;  /* 0x000000000008781c */ /* 0x000fea0003f6f008 */
[----:B------:R-:W2:Y:S01]  /*5ce0*/  @UP0 LDCU.64 UR4, c[0x0][0x888] ;  /* 0x00011100ff0407ac */ /* 0x000ea20008000a00 */
[----:B------:R-:W-:Y:S07]  /*5cf0*/  @UP0 UIMAD UR6, UR36, UR6, URZ ;  /* 0x00000006240602a4 */ /* 0x000fee000f8e02ff */
[----:B------:R-:W-:Y:S01]  /*5d00*/  @!P3 PRMT R53, R0, 0x7610, R53 ;  /* 0x000076100035b816 */ /* 0x000fe20000000035 */
[----:B--2---:R-:W-:Y:S06]  /*5d10*/  @UP0 UIMAD.WIDE UR4, UR6, 0x4, UR4 ;  /* 0x00000004060408a5 */ /* 0x004fec000f8e0204 */
[----:B-----5:R-:W-:Y:S02]  /*5d20*/  IMAD.U32 R26, RZ, RZ, UR4 ;  /* 0x00000004ff1a7e24 */ /* 0x020fe4000f8e00ff */
[----:B------:R-:W-:Y:S03]  /*5d30*/  IMAD.U32 R27, RZ, RZ, UR5 ;  /* 0x00000005ff1b7e24 */ /* 0x000fe6000f8e00ff */
[----:B------:R-:W2:Y:S02]  /*5d40*/  @!UP0 LDCU UR4, c[0x0][0x880] ;  /* 0x00011000ff0487ac */ /* 0x000ea40008000800 */
[----:B-1----:R1:W5:Y:S02]  /*5d50*/  @P3 LDG.E R26, desc[UR8][R26.64] ;  /* 0x000000081a1a3981 */ /* 0x002364000c1e1900 */
[----:B-12---:R-:W-:Y:S02]  /*5d60*/  @!P3 MOV R26, UR4 ;  /* 0x00000004001abc02 */ /* 0x006fe40008000f00 */
.L_x_91:
[----:B------:R-:W-:Y:S05]  /*5d70*/  @!P4 BRA `(.L_x_92) ;  /* 0x000000000024c947 */ /* 0x000fea0003800000 */
[----:B------:R-:W-:Y:S01]  /*5d80*/  ISETP.NE.U32.AND P3, PT, R48, RZ, PT ;  /* 0x000000ff3000720c */ /* 0x000fe20003f65070 */
[----:B------:R-:W1:Y:S03]  /*5d90*/  LDCU.64 UR4, c[0x0][0x358] ;  /* 0x00006b00ff0477ac */ /* 0x000e660008000a00 */
[----:B------:R-:W-:Y:S11]  /*5da0*/  ISETP.NE.AND.EX P3, PT, R49, RZ, PT, P3 ;  /* 0x000000ff3100720c */ /* 0x000ff60003f65330 */
[----:B------:R-:W-:Y:S02]  /*5db0*/  @!UPT UIADD3 URZ, UPT, UPT, URZ, URZ, URZ ;  /* 0x000000fffffff290 */ /* 0x000fe4000fffe0ff */
[----:B------:R-:W2:Y:S01]  /*5dc0*/  @P3 LDC.64 R2, c[0x0][0x8a8] ;  /* 0x00022a00ff023b82 */ /* 0x000ea20000000a00 */
[----:B------:R-:W-:Y:S04]  /*5dd0*/  @P3 IMAD R0, R50, UR36, RZ ;  /* 0x0000002432003c24 */ /* 0x000fe8000f8e02ff */
[----:B--2---:R-:W-:Y:S05]  /*5de0*/  @P3 IMAD.WIDE R2, R0, 0x4, R2 ;  /* 0x0000000400023825 */ /* 0x004fea00078e0202 */
[----:B-1---5:R1:W5:Y:S02]  /*5df0*/  @P3 LDG.E R24, desc[UR4][R2.64] ;  /* 0x0000000402183981 */ /* 0x022364000c1e1900 */
[----:B-1----:R-:W2:Y:S02]  /*5e00*/  @!P3 LDC R24, c[0x0][0x8a0] ;  /* 0x00022800ff18bb82 */ /* 0x002ea40000000800 */
.L_x_92:
[----:B-----5:R-:W-:Y:S01]  /*5e10*/  FSETP.NEU.AND P3, PT, R26, RZ, PT ;  /* 0x000000ff1a00720b */ /* 0x020fe20003f6d000 */
[----:B------:R-:W-:Y:S01]  /*5e20*/  IMAD.U32 R2, RZ, RZ, UR46 ;  /* 0x0000002eff027e24 */ /* 0x000fe2000f8e00ff */
[----:B------:R-:W-:Y:S01]  /*5e30*/  SEL R5, RZ, 0xffffffff, P2 ;  /* 0xffffffffff057807 */ /* 0x000fe20001000000 */
[----:B------:R-:W-:Y:S01]  /*5e40*/  ULOP3.LUT UR4, UR55, 0x1, URZ, 0x3c, !UPT ;  /* 0x0000000137047892 */ /* 0x000fe2000f8e3cff */
[----:B------:R-:W-:Y:S01]  /*5e50*/  @P1 LOP3.LUT P2, RZ, R53, 0xff, RZ, 0xc0, !PT ;  /* 0x000000ff35ff1812 */ /* 0x000fe2000784c0ff */
[----:B------:R-:W-:Y:S01]  /*5e60*/  BSSY B1, `(.L_x_93) ;  /* 0x000004b000017945 */ /* 0x000fe20003800000 */
[----:B------:R-:W-:Y:S01]  /*5e70*/  @P1 SEL R0, RZ, 0xffffffff, P3 ;  /* 0xffffffffff001807 */ /* 0x000fe20001800000 */
[----:B------:R-:W-:Y:S01]  /*5e80*/  IMAD.MOV.U32 R76, RZ, RZ, 0x1 ;  /* 0x00000001ff4c7424 */ /* 0x000fe200078e00ff */
[----:B------:R-:W-:Y:S01]  /*5e90*/  LEA R2, R2, UR44, 0x3 ;  /* 0x0000002c02027c11 */ /* 0x000fe2000f8e18ff */
[----:B------:R-:W-:Y:S01]  /*5ea0*/  IMAD.U32 R74, RZ, RZ, UR4 ;  /* 0x00000004ff4a7e24 */ /* 0x000fe2000f8e00ff */
[----:B------:R-:W-:Y:S01]  /*5eb0*/  @P0 SEL R0, R5, R0, !P2 ;  /* 0x0000000005000207 */ /* 0x000fe20005000000 */
[----:B------:R-:W-:Y:S01]  /*5ec0*/  IMAD.U32 R75, RZ, RZ, UR46 ;  /* 0x0000002eff4b7e24 */ /* 0x000fe2000f8e00ff */
[----:B------:R-:W-:Y:S02]  /*5ed0*/  LEA R71, R22, UR44, 0x3 ;  /* 0x0000002c16477c11 */ /* 0x000fe4000f8e18ff */
[----:B------:R-:W-:Y:S02]  /*5ee0*/  CS2R R38, SRZ ;  /* 0x0000000000267805 */ /* 0x000fe4000001ff00 */
[----:B------:R-:W-:Y:S02]  /*5ef0*/  @P1 LOP3.LUT R0, R0, 0x1, RZ, 0xc0, !PT ;  /* 0x0000000100001812 */ /* 0x000fe400078ec0ff */
[----:B------:R-:W-:Y:S02]  /*5f00*/  CS2R R36, SRZ ;  /* 0x0000000000247805 */ /* 0x000fe4000001ff00 */
[----:B------:R-:W-:Y:S02]  /*5f10*/  SHF.L.U32 R3, R61, 0x1f, RZ ;  /* 0x0000001f3d037819 */ /* 0x000fe400000006ff */
[----:B------:R-:W-:Y:S02]  /*5f20*/  CS2R R34, SRZ ;  /* 0x0000000000227805 */ /* 0x000fe4000001ff00 */
[----:B------:R-:W-:Y:S02]  /*5f30*/  ISETP.NE.U32.OR P5, PT, R0, 0x1, !P1 ;  /* 0x000000010000780c */ /* 0x000fe40004fa5470 */
[----:B------:R-:W-:Y:S02]  /*5f40*/  CS2R R32, SRZ ;  /* 0x0000000000207805 */ /* 0x000fe4000001ff00 */
[----:B------:R-:W-:Y:S02]  /*5f50*/  PLOP3.LUT P2, PT, PT, PT, UP1, 0x80, 0x8 ;  /* 0x000000000008781c */ /* 0x000fe40003f4f018 */
[----:B------:R-:W-:Y:S02]  /*5f60*/  CS2R R42, SRZ ;  /* 0x00000000002a7805 */ /* 0x000fe4000001ff00 */
[----:B------:R-:W-:Y:S02]  /*5f70*/  LEA.HI R25, R22, R22, RZ, 0x1 ;  /* 0x0000001616197211 */ /* 0x000fe400078f08ff */
[----:B------:R-:W-:Y:S02]  /*5f80*/  CS2R R40, SRZ ;  /* 0x0000000000287805 */ /* 0x000fe4000001ff00 */
[----:B------:R-:W-:Y:S02]  /*5f90*/  LOP3.LUT P4, R58, R53, 0xff, RZ, 0xc0, !PT ;  /* 0x000000ff353a7812 */ /* 0x000fe4000788c0ff */
[----:B------:R-:W-:Y:S02]  /*5fa0*/  CS2R R46, SRZ ;  /* 0x00000000002e7805 */ /* 0x000fe4000001ff00 */
[----:B------:R-:W-:Y:S02]  /*5fb0*/  SEL R4, RZ, 0xffffffff, P3 ;  /* 0xffffffffff047807 */ /* 0x000fe40001800000 */
[----:B------:R-:W-:Y:S02]  /*5fc0*/  CS2R R44, SRZ ;  /* 0x00000000002c7805 */ /* 0x000fe4000001ff00 */
[----:B------:R-:W-:Y:S02]  /*5fd0*/  P2R R70, PR, RZ, 0x20 ;  /* 0x00000020ff467803 */ /* 0x000fe40000000000 */
[----:B------:R-:W-:Y:S02]  /*5fe0*/  @P5 SHF.L.U32 R0, R74, 0x1f, RZ ;  /* 0x0000001f4a005819 */ /* 0x000fe400000006ff */
[----:B------:R-:W-:Y:S02]  /*5ff0*/  @P2 SEL R4, R5, R4, !P4 ;  /* 0x0000000405042207 */ /* 0x000fe40006000000 */
[----:B------:R1:W3:Y:S02]  /*6000*/  @P5 SYNCS.PHASECHK.TRANS64.TRYWAIT P1, [R2+URZ+0x40], R0 ;  /* 0x00004000020055a7 */ /* 0x0002e400080211ff */
[----:B------:R-:W-:Y:S04]  /*6010*/  LOP3.LUT R4, R4, 0x1, RZ, 0xc0, !PT ;  /* 0x0000000104047812 */ /* 0x000fe800078ec0ff */
[----:B------:R-:W-:Y:S04]  /*6020*/  ISETP.NE.U32.AND P2, PT, R4, 0x1, PT ;  /* 0x000000010400780c */ /* 0x000fe80003f45070 */
[----:B------:R-:W-:Y:S01]  /*6030*/  P2R R77, PR, RZ, 0x4 ;  /* 0x00000004ff4d7803 */ /* 0x000fe20000000000 */
[----:B------:R4:W2:Y:S01]  /*6040*/  SYNCS.PHASECHK.TRANS64.TRYWAIT P0, [R71+URZ+0xa0], R3 ;  /* 0x0000a003470075a7 */ /* 0x0008a200080011ff */
[C---:B-1----:R-:W-:Y:S01]  /*6050*/  IMAD.SHL.U32 R0, R25.reuse, 0x20, RZ ;  /* 0x0000002019007824 */ /* 0x042fe200078e00ff */
[----:B------:R-:W-:Y:S04]  /*6060*/  LOP3.LUT R25, R25, 0xffe, RZ, 0xc0, !PT ;  /* 0x00000ffe19197812 */ /* 0x000fe800078ec0ff */
[----:B------:R-:W-:Y:S01]  /*6070*/  LOP3.LUT R0, R0, 0xffffffc0, RZ, 0xc0, !PT ;  /* 0xffffffc000007812 */ /* 0x000fe200078ec0ff */
[----:B------:R-:W-:Y:S04]  /*6080*/  IMAD.IADD R25, R22, 0x1, -R25 ;  /* 0x0000000116197824 */ /* 0x000fe800078e0a19 */
[----:B------:R-:W-:Y:S04]  /*6090*/  IMAD.IADD R0, R23, 0x1, R0 ;  /* 0x0000000117007824 */ /* 0x000fe800078e0200 */
[----:B------:R-:W-:Y:S01]  /*60a0*/  IMAD R25, R25, 0x100000, R0 ;  /* 0x0010000019197824 */ /* 0x000fe200078e0200 */
[----:B---3--:R-:W-:Y:S01]  /*60b0*/  @P5 SEL R76, RZ, 0x1, !P1 ;  /* 0x00000001ff4c5807 */ /* 0x008fe20004800000 */
[----:B----4-:R-:W-:Y:S06]  /*60c0*/  @!P5 BRA `(.L_x_94) ;  /* 0x000000000090d947 */ /* 0x010fec0003800000 */
[----:B------:R-:W-:Y:S01]  /*60d0*/  HFMA2 R43, -RZ, RZ, 0, 0 ;  /* 0x00000000ff2b7431 */ /* 0x000fe200000001ff */
[----:B------:R-:W-:Y:S01]  /*60e0*/  ISETP.NE.AND P1, PT, R76, RZ, PT ;  /* 0x000000ff4c00720c */ /* 0x000fe20003f25270 */
[----:B------:R-:W-:Y:S01]  /*60f0*/  IMAD.U32 R5, RZ, RZ, UR46 ;  /* 0x0000002eff057e24 */ /* 0x000fe2000f8e00ff */
[----:B------:R-:W-:Y:S11]  /*6100*/  BSSY B0, `(.L_x_95) ;  /* 0x0000005000007945 */ /* 0x000ff60003800000 */
[----:B------:R-:W-:Y:S05]  /*6110*/  @P1 BRA `(.L_x_96) ;  /* 0x00000000000c1947 */ /* 0x000fea0003800000 */
[----:B------:R-:W-:Y:S04]  /*6120*/  SHF.L.U32 R0, R74, 0x1f, RZ ;  /* 0x0000001f4a007819 */ /* 0x000fe800000006ff */
[----:B------:R-:W1:Y:S02]  /*6130*/  SYNCS.PHASECHK.TRANS64.TRYWAIT P1, [R2+URZ+0x40], R0 ;  /* 0x00004000020075a7 */ /* 0x000e6400080211ff */
[----:B-1----:R-:W-:Y:S05]  /*6140*/  @!P1 BRA `(.L_x_97) ;  /* 0x0000002000509947 */ /* 0x002fea0003800000 */
.L_x_96:
[----:B------:R-:W-:Y:S05]  /*6150*/  BSYNC B0 ;  /* 0x0000000000007941 */ /* 0x000fea0003800000 */
.L_x_95:
[----:B------:R-:W-:Y:S01]  /*6160*/  ISETP.NE.AND P1, PT, R77, RZ, PT ;  /* 0x000000ff4d00720c */ /* 0x000fe20003f25270 */
[----:B------:R-:W-:Y:S01]  /*6170*/  IMAD.MOV.U32 R42, RZ, RZ, RZ ;  /* 0x000000ffff2a7224 */ /* 0x000fe200078e00ff */
[----:B------:R-:W-:Y:S02]  /*6180*/  CS2R R40, SRZ ;  /* 0x0000000000287805 */ /* 0x000fe4000001ff00 */
[----:B------:R-:W-:Y:S02]  /*6190*/  CS2R R46, SRZ ;  /* 0x00000000002e7805 */ /* 0x000fe4000001ff00 */
[----:B------:R-:W-:Y:S02]  /*61a0*/  CS2R R44, SRZ ;  /* 0x00000000002c7805 */ /* 0x000fe4000001ff00 */
[----:B------:R-:W-:Y:S02]  /*61b0*/  CS2R R34, SRZ ;  /* 0x0000000000227805 */ /* 0x000fe4000001ff00 */
[----:B------:R-:W-:Y:S02]  /*61c0*/  CS2R R32, SRZ ;  /* 0x0000000000207805 */ /* 0x000fe4000001ff00 */
[----:B------:R-:W-:Y:S02]  /*61d0*/  CS2R R38, SRZ ;  /* 0x0000000000267805 */ /* 0x000fe4000001ff00 */
[----:B------:R-:W-:Y:S01]  /*61e0*/  CS2R R36, SRZ ;  /* 0x0000000000247805 */ /* 0x000fe2000001ff00 */
[----:B------:R-:W-:Y:S01]  /*61f0*/  @P1 IMAD R5, R5, 0x800, R52 ;  /* 0x0000080005051824 */ /* 0x000fe200078e0234 */
[----:B------:R-:W-:Y:S05]  /*6200*/  @P1 WARPSYNC.ALL ;  /* 0x0000000000001948 */ /* 0x000fea0003800000 */
[----:B------:R-:W-:Y:S01]  /*6210*/  @P1 LEA R5, R5, UR44, 0x2 ;  /* 0x0000002c05051c11 */ /* 0x000fe2000f8e10ff */
[----:B------:R-:W-:Y:S04]  /*6220*/  UIADD3 UR4, UPT, UPT, UR46, 0x1, URZ ;  /* 0x000000012e047890 */ /* 0x000fe8000fffe0ff */
[----:B------:R3:W4:Y:S01]  /*6230*/  @P1 LDSM.16.M88.4 R44, [R5+0x400] ;  /* 0x00040000052c183b */ /* 0x0007220000000200 */
[----:B------:R-:W-:Y:S01]  /*6240*/  @P1 VIADD R4, R5, 0x400 ;  /* 0x0000040005041836 */ /* 0x000fe20000000000 */
[----:B------:R-:W-:Y:S01]  /*6250*/  UISETP.NE.AND UP0, UPT, UR4, 0x3, UPT ;  /* 0x000000030400788c */ /* 0x000fe2000bf05270 */
[C-C-:B-1----:R-:W-:Y:S02]  /*6260*/  @P1 IMAD R2, R63.reuse, 0x4, R5.reuse ;  /* 0x000000043f021824 */ /* 0x142fe400078e0205 */
[C---:B------:R-:W-:Y:S01]  /*6270*/  @P1 IMAD R4, R62.reuse, 0x4, R4 ;  /* 0x000000043e041824 */ /* 0x040fe200078e0204 */
[----:B------:R-:W-:Y:S01]  /*6280*/  USEL UR5, URZ, 0x1, UP0 ;  /* 0x00000001ff057887 */ /* 0x000fe20008000000 */
[----:B------:R-:W-:Y:S01]  /*6290*/  @P1 IMAD R0, R62, 0x4, R5 ;  /* 0x000000043e001824 */ /* 0x000fe200078e0205 */
[----:B------:R3:W1:Y:S01]  /*62a0*/  @P1 LDSM.16.M88.4 R40, [R2+0x400] ;  /* 0x000400000228183b */ /* 0x0006620000000200 */
[----:B------:R-:W-:Y:S01]  /*62b0*/  @P1 IMAD R4, R63, 0x4, R4 ;  /* 0x000000043f041824 */ /* 0x000fe200078e0204 */
[----:B------:R-:W-:Y:S02]  /*62c0*/  USEL UR4, UR4, URZ, UP0 ;  /* 0x000000ff04047287 */ /* 0x000fe40008000000 */
[----:B------:R3:W1:Y:S01]  /*62d0*/  @P1 LDSM.16.M88.4 R32, [R0+0x400] ;  /* 0x000400000020183b */ /* 0x0006620000000200 */
[----:B------:R-:W-:Y:S03]  /*62e0*/  LOP3.LUT R74, R74, UR5, RZ, 0x3c, !PT ;  /* 0x000000054a4a7c12 */ /* 0x000fe6000f8e3cff */
[----:B------:R3:W1:Y:S01]  /*62f0*/  @P1 LDSM.16.M88.4 R36, [R4] ;  /* 0x000000000424183b */ /* 0x0006620000000200 */
[----:B------:R-:W-:Y:S03]  /*6300*/  IMAD.U32 R75, RZ, RZ, UR4 ;  /* 0x00000004ff4b7e24 */ /* 0x000fe6000f8e00ff */
.L_x_94:
[----:B------:R-:W-:Y:S05]  /*6310*/  BSYNC B1 ;  /* 0x0000000000017941 */ /* 0x000fea0003800000 */
.L_x_93:
[----:B---3--:R-:W-:Y:S04]  /*6320*/  SHF.R.U32.HI R0, RZ, 0x15, R25 ;  /* 0x00000015ff007819 */ /* 0x008fe80000011619 */
[----:B------:R-:W-:Y:S01]  /*6330*/  LOP3.LUT P1, RZ, R0, 0x3, R54, 0x48, !PT ;  /* 0x0000000300ff7812 */ /* 0x000fe20007824836 */
[----:B------:R-:W-:Y:S01]  /*6340*/  @!UPT UIADD3 URZ, UPT, UPT, URZ, URZ, URZ ;  /* 0x000000fffffff290 */ /* 0x000fe2000fffe0ff */
[----:B--2---:R-:W-:Y:S11]  /*6350*/  @P0 BRA `(.L_x_98) ;  /* 0x0000000000080947 */ /* 0x004ff60003800000 */
[----:B------:R-:W2:Y:S02]  /*6360*/  SYNCS.PHASECHK.TRANS64.TRYWAIT P0, [R71+URZ+0xa0], R3 ;  /* 0x0000a003470075a7 */ /* 0x000ea400080011ff */
[----:B--2---:R-:W-:Y:S05]  /*6370*/  @!P0 BRA `(.L_x_99) ;  /* 0x0000001c00d88947 */ /* 0x004fea0003800000 */
.L_x_98:
[----:B------:R-:W-:Y:S05]  /*6380*/  @!P1 BRA `(.L_x_100) ;  /* 0x0000000000409947 */ /* 0x000fea0003800000 */
[----:B------:R-:W3:Y:S01]  /*6390*/  LDCU.64 UR8, c[0x4][0x70] ;  /* 0x01000e00ff0877ac */ /* 0x000ee20008000a00 */
[----:B--2---:R-:W-:Y:S01]  /*63a0*/  MOV R3, 0x0 ;  /* 0x0000000000037802 */ /* 0x004fe20000000f00 */
[----:B------:R-:W-:Y:S02]  /*63b0*/  HFMA2 R12, -RZ, RZ, 0, 5.9604644775390625e-08 ;  /* 0x00000001ff0c7431 */ /* 0x000fe400000001ff */
[----:B------:R-:W-:Y:S02]  /*63c0*/  IMAD.MOV.U32 R8, RZ, RZ, 0x192 ;  /* 0x00000192ff087424 */ /* 0x000fe400078e00ff */
[----:B------:R-:W-:Y:S01]  /*63d0*/  IMAD.MOV.U32 R13, RZ, RZ, RZ ;  /* 0x000000ffff0d7224 */ /* 0x000fe200078e00ff */
[----:B------:R-:W2:Y:S01]  /*63e0*/  LDCU.64 UR6, c[0x4][0x78] ;  /* 0x01000f00ff0677ac */ /* 0x000ea20008000a00 */
[----:B------:R-:W1:Y:S01]  /*63f0*/  LDC.64 R2, c[0x4][R3] ;  /* 0x0100000003027b82 */ /* 0x000e620000000a00 */
[----:B------:R-:W5:Y:S01]  /*6400*/  LDCU.64 UR4, c[0x4][0x10] ;  /* 0x01000200ff0477ac */ /* 0x000f620008000a00 */
[----:B---3--:R-:W-:Y:S01]  /*6410*/  MOV R5, UR9 ;  /* 0x0000000900057c02 */ /* 0x008fe20008000f00 */
[----:B------:R-:W-:Y:S01]  /*6420*/  IMAD.U32 R4, RZ, RZ, UR8 ;  /* 0x00000008ff047e24 */ /* 0x000fe2000f8e00ff */
[----:B--2---:R-:W-:Y:S01]  /*6430*/  MOV R7, UR7 ;  /* 0x0000000700077c02 */ /* 0x004fe20008000f00 */
[----:B------:R-:W-:Y:S01]  /*6440*/  IMAD.U32 R6, RZ, RZ, UR6 ;  /* 0x00000006ff067e24 */ /* 0x000fe2000f8e00ff */
[----:B-----5:R-:W-:Y:S01]  /*6450*/  MOV R11, UR5 ;  /* 0x00000005000b7c02 */ /* 0x020fe20008000f00 */
[----:B------:R-:W-:Y:S02]  /*6460*/  IMAD.U32 R10, RZ, RZ, UR4 ;  /* 0x00000004ff0a7e24 */ /* 0x000fe4000f8e00ff */
[----:B------:R-:W-:Y:S07]  /*6470*/  LEPC R20, `(.L_x_100) ;  /* 0x000000001014794e */ /* 0x000fee0000000000 */
[----:B-1--4-:R-:W-:Y:S05]  /*6480*/  CALL.ABS.NOINC R2 ;  /* 0x0000000002007343 */ /* 0x012fea0003c00000 */
.L_x_100:
[----:B----4-:R-:W-:Y:S01]  /*6490*/  LOP3.LUT R20, R44, 0xffffe000, RZ, 0xc0, !PT ;  /* 0xffffe0002c147812 */ /* 0x010fe200078ec0ff */
[----:B------:R-:W-:Y:S05]  /*64a0*/  WARPSYNC.ALL ;  /* 0x0000000000007948 */ /* 0x000fea0003800000 */
[----:B------:R-:W-:Y:S01]  /*64b0*/  R2UR UR4, R25 ;  /* 0x00000000190472ca */ /* 0x000fe200000e0000 */
[----:B------:R-:W-:Y:S01]  /*64c0*/  IMAD.SHL.U32 R73, R63, 0x4, RZ ;  /* 0x000000043f497824 */ /* 0x000fe200078e00ff */
[----:B------:R-:W-:Y:S01]  /*64d0*/  LOP3.LUT R21, R45, 0xffffe000, RZ, 0xc0, !PT ;  /* 0xffffe0002d157812 */ /* 0x000fe200078ec0ff */
[----:B------:R-:W-:Y:S01]  /*64e0*/  IMAD.SHL.U32 R72, R62, 0x4, RZ ;  /* 0x000000043e487824 */ /* 0x000fe200078e00ff */
[----:B------:R-:W-:Y:S01]  /*64f0*/  LOP3.LUT R27, R46, 0xffffe000, RZ, 0xc0, !PT ;  /* 0xffffe0002e1b7812 */ /* 0x000fe200078ec0ff */
[----:B------:R-:W-:Y:S01]  /*6500*/  BSSY.RECONVERGENT B0, `(.L_x_101) ;  /* 0x000005a000007945 */ /* 0x000fe20003800200 */
[----:B------:R-:W-:Y:S07]  /*6510*/  ISETP.NE.AND P0, PT, R64, RZ, PT ;  /* 0x000000ff4000720c */ /* 0x000fee0003f05270 */
[----:B------:R-:W3:Y:S02]  /*6520*/  LDTM.16dp128bit.x8 R4, tmem[UR4] ;  /* 0x00000004000479ee */ /* 0x000ee40008180000 */
[C---:B---3--:R-:W-:Y:S01]  /*6530*/  FMUL R0, R24.reuse, R4 ;  /* 0x0000000418007220 */ /* 0x048fe20000400000 */
[C---:B------:R-:W-:Y:S01]  /*6540*/  FMUL R2, R24.reuse, R5 ;  /* 0x0000000518027220 */ /* 0x040fe20000400000 */
[C---:B--2---:R-:W-:Y:S01]  /*6550*/  FMUL R3, R24.reuse, R6 ;  /* 0x0000000618037220 */ /* 0x044fe20000400000 */
[----:B------:R-:W-:Y:S01]  /*6560*/  FMUL R7, R24, R7 ;  /* 0x0000000718077220 */ /* 0x000fe20000400000 */
[C---:B------:R-:W-:Y:S01]  /*6570*/  FFMA R28, R26.reuse, R20, R0 ;  /* 0x000000141a1c7223 */ /* 0x040fe20000000000 */
[----:B------:R-:W-:Y:S01]  /*6580*/  LOP3.LUT R0, R47, 0xffffe000, RZ, 0xc0, !PT ;  /* 0xffffe0002f007812 */ /* 0x000fe200078ec0ff */
[----:B------:R-:W-:Y:S01]  /*6590*/  FFMA R29, R26, R21, R2 ;  /* 0x000000151a1d7223 */ /* 0x000fe20000000002 */
[----:B-1----:R-:W-:Y:S01]  /*65a0*/  LOP3.LUT R2, R40, 0xffffe000, RZ, 0xc0, !PT ;  /* 0xffffe00028027812 */ /* 0x002fe200078ec0ff */
[C---:B------:R-:W-:Y:S01]  /*65b0*/  FFMA R30, R26.reuse, R27, R3 ;  /* 0x0000001b1a1e7223 */ /* 0x040fe20000000003 */
[----:B------:R-:W-:Y:S01]  /*65c0*/  LOP3.LUT R3, R41, 0xffffe000, RZ, 0xc0, !PT ;  /* 0xffffe00029037812 */ /* 0x000fe200078ec0ff */
[----:B------:R-:W-:Y:S01]  /*65d0*/  FFMA R31, R26, R0, R7 ;  /* 0x000000001a1f7223 */ /* 0x000fe20000000007 */
[----:B------:R-:W-:Y:S01]  /*65e0*/  LOP3.LUT R0, R42, 0xffffe000, RZ, 0xc0, !PT ;  /* 0xffffe0002a007812 */ /* 0x000fe200078ec0ff */
[C---:B------:R-:W-:Y:S01]  /*65f0*/  FMUL R4, R24.reuse, R8 ;  /* 0x0000000818047220 */ /* 0x040fe20000400000 */
[----:B------:R-:W-:Y:S01]  /*6600*/  LOP3.LUT R7, R43, 0xffffe000, RZ, 0xc0, !PT ;  /* 0xffffe0002b077812 */ /* 0x000fe200078ec0ff */
[C---:B------:R-:W-:Y:S01]  /*6610*/  FMUL R5, R24.reuse, R9 ;  /* 0x0000000918057220 */ /* 0x040fe20000400000 */
[----:B------:R-:W-:Y:S01]  /*6620*/  F2FP.TF32.F32.PACK_B R28, R28 ;  /* 0x0000001cff1c723e */ /* 0x000fe200024050ff */
[----:B------:R-:W-:Y:S01]  /*6630*/  FMUL R6, R24, R10 ;  /* 0x0000000a18067220 */ /* 0x000fe20000400000 */
[----:B------:R-:W-:Y:S01]  /*6640*/  F2FP.TF32.F32.PACK_B R29, R29 ;  /* 0x0000001dff1d723e */ /* 0x000fe200024050ff */
[----:B------:R-:W-:Y:S01]  /*6650*/  FFMA R4, R26, R2, R4 ;  /* 0x000000021a047223 */ /* 0x000fe20000000004 */
[----:B------:R-:W-:Y:S01]  /*6660*/  LOP3.LUT R2, R32, 0xffffe000, RZ, 0xc0, !PT ;  /* 0xffffe00020027812 */ /* 0x000fe200078ec0ff */
[----:B------:R-:W-:Y:S01]  /*6670*/  FFMA R5, R26, R3, R5 ;  /* 0x000000031a057223 */ /* 0x000fe20000000005 */
[----:B------:R-:W-:Y:S01]  /*6680*/  LOP3.LUT R3, R34, 0xffffe000, RZ, 0xc0, !PT ;  /* 0xffffe00022037812 */ /* 0x000fe200078ec0ff */
[----:B------:R-:W-:Y:S01]  /*6690*/  FMUL R11, R24, R11 ;  /* 0x0000000b180b7220 */ /* 0x000fe20000400000 */
[----:B------:R-:W-:Y:S01]  /*66a0*/  F2FP.TF32.F32.PACK_B R30, R30 ;  /* 0x0000001eff1e723e */ /* 0x000fe200024050ff */
[----:B------:R-:W-:Y:S01]  /*66b0*/  FFMA R6, R26, R0, R6 ;  /* 0x000000001a067223 */ /* 0x000fe20000000006 */
[----:B------:R-:W-:Y:S01]  /*66c0*/  LOP3.LUT R0, R33, 0xffffe000, RZ, 0xc0, !PT ;  /* 0xffffe00021007812 */ /* 0x000fe200078ec0ff */
[C---:B------:R-:W-:Y:S01]  /*66d0*/  FMUL R8, R24.reuse, R12 ;  /* 0x0000000c18087220 */ /* 0x040fe20000400000 */
[----:B------:R-:W-:Y:S01]  /*66e0*/  F2FP.TF32.F32.PACK_B R31, R31 ;  /* 0x0000001fff1f723e */ /* 0x000fe200024050ff */
[----:B------:R-:W-:Y:S01]  /*66f0*/  FMUL R9, R24, R13 ;  /* 0x0000000d18097220 */ /* 0x000fe20000400000 */
[----:B------:R-:W-:Y:S01]  /*6700*/  F2FP.TF32.F32.PACK_B R4, R4 ;  /* 0x00000004ff04723e */ /* 0x000fe200024050ff */
[----:B------:R-:W-:Y:S01]  /*6710*/  FFMA R7, R26, R7, R11 ;  /* 0x000000071a077223 */ /* 0x000fe2000000000b */
[----:B------:R-:W-:Y:S01]  /*6720*/  F2FP.TF32.F32.PACK_B R5, R5 ;  /* 0x00000005ff05723e */ /* 0x000fe200024050ff */
[----:B------:R-:W-:Y:S01]  /*6730*/  FMUL R10, R24, R14 ;  /* 0x0000000e180a7220 */ /* 0x000fe20000400000 */
[----:B------:R-:W-:Y:S01]  /*6740*/  F2FP.TF32.F32.PACK_B R6, R6 ;  /* 0x00000006ff06723e */ /* 0x000fe200024050ff */
[----:B------:R-:W-:Y:S01]  /*6750*/  FFMA R8, R26, R2, R8 ;  /* 0x000000021a087223 */ /* 0x000fe20000000008 */
[----:B------:R-:W-:Y:S01]  /*6760*/  LOP3.LUT R2, R35, 0xffffe000, RZ, 0xc0, !PT ;  /* 0xffffe00023027812 */ /* 0x000fe200078ec0ff */
[----:B------:R-:W-:Y:S01]  /*6770*/  FMUL R12, R24, R16 ;  /* 0x00000010180c7220 */ /* 0x000fe20000400000 */
[----:B------:R-:W-:Y:S01]  /*6780*/  LOP3.LUT R16, R36, 0xffffe000, RZ, 0xc0, !PT ;  /* 0xffffe00024107812 */ /* 0x000fe200078ec0ff */
[----:B------:R-:W-:Y:S01]  /*6790*/  FFMA R9, R26, R0, R9 ;  /* 0x000000001a097223 */ /* 0x000fe20000000009 */
[----:B------:R-:W-:Y:S01]  /*67a0*/  LOP3.LUT R0, R37, 0xffffe000, RZ, 0xc0, !PT ;  /* 0xffffe00025007812 */ /* 0x000fe200078ec0ff */
[----:B------:R-:W-:Y:S01]  /*67b0*/  FMUL R15, R24, R15 ;  /* 0x0000000f180f7220 */ /* 0x000fe20000400000 */
[----:B------:R-:W-:Y:S01]  /*67c0*/  FFMA R10, R26, R3, R10 ;  /* 0x000000031a0a7223 */ /* 0x000fe2000000000a */
[----:B------:R-:W-:Y:S02]  /*67d0*/  IMAD.U32 R3, RZ, RZ, UR46 ;  /* 0x0000002eff037e24 */ /* 0x000fe4000f8e00ff */
[----:B------:R-:W-:Y:S01]  /*67e0*/  FMUL R13, R24, R17 ;  /* 0x00000011180d7220 */ /* 0x000fe20000400000 */
[C---:B------:R-:W-:Y:S01]  /*67f0*/  FFMA R11, R26.reuse, R2, R15 ;  /* 0x000000021a0b7223 */ /* 0x040fe2000000000f */
[----:B------:R-:W-:Y:S01]  /*6800*/  FFMA R12, R26, R16, R12 ;  /* 0x000000101a0c7223 */ /* 0x000fe2000000000c */
[----:B------:R-:W-:Y:S01]  /*6810*/  IMAD R16, R3, 0x800, R52 ;  /* 0x0000080003107824 */ /* 0x000fe200078e0234 */
[----:B------:R-:W-:Y:S01]  /*6820*/  LOP3.LUT R2, R38, 0xffffe000, RZ, 0xc0, !PT ;  /* 0xffffe00026027812 */ /* 0x000fe200078ec0ff */
[C---:B------:R-:W-:Y:S01]  /*6830*/  FMUL R14, R24.reuse, R18 ;  /* 0x00000012180e7220 */ /* 0x040fe20000400000 */
[----:B------:R-:W-:Y:S01]  /*6840*/  LOP3.LUT R3, R39, 0xffffe000, RZ, 0xc0, !PT ;  /* 0xffffe00027037812 */ /* 0x000fe200078ec0ff */
[----:B------:R-:W-:Y:S01]  /*6850*/  FMUL R19, R24, R19 ;  /* 0x0000001318137220 */ /* 0x000fe20000400000 */
[----:B------:R-:W-:Y:S01]  /*6860*/  LEA R16, R16, UR44, 0x2 ;  /* 0x0000002c10107c11 */ /* 0x000fe2000f8e10ff */
[C---:B------:R-:W-:Y:S01]  /*6870*/  FFMA R13, R26.reuse, R0, R13 ;  /* 0x000000001a0d7223 */ /* 0x040fe2000000000d */
[C---:B------:R-:W-:Y:S01]  /*6880*/  FFMA R14, R26.reuse, R2, R14 ;  /* 0x000000021a0e7223 */ /* 0x040fe2000000000e */
[----:B------:R-:W-:Y:S01]  /*6890*/  FFMA R15, R26, R3, R19 ;  /* 0x000000031a0f7223 */ /* 0x000fe20000000013 */
[C-C-:B------:R-:W-:Y:S01]  /*68a0*/  IADD3 R3, PT, PT, R73.reuse, 0x400, R16.reuse ;  /* 0x0000040049037810 */ /* 0x140fe20007ffe010 */
[----:B------:R1:W-:Y:S01]  /*68b0*/  STSM.16.M88.4 [R16+0x400], R28 ;  /* 0x0004001c10007844 */ /* 0x0003e20000000200 */
[----:B------:R-:W-:Y:S02]  /*68c0*/  F2FP.TF32.F32.PACK_B R7, R7 ;  /* 0x00000007ff07723e */ /* 0x000fe400024050ff */
[----:B------:R-:W-:Y:S02]  /*68d0*/  IADD3 R0, PT, PT, R72, 0x400, R16 ;  /* 0x0000040048007810 */ /* 0x000fe40007ffe010 */
[----:B------:R-:W-:Y:S03]  /*68e0*/  F2FP.TF32.F32.PACK_B R8, R8 ;  /* 0x00000008ff08723e */ /* 0x000fe600024050ff */
[----:B------:R1:W-:Y:S01]  /*68f0*/  STSM.16.M88.4 [R3], R4 ;  /* 0x0000000403007844 */ /* 0x0003e20000000200 */
[----:B------:R-:W-:Y:S01]  /*6900*/  F2FP.TF32.F32.PACK_B R9, R9 ;  /* 0x00000009ff09723e */ /* 0x000fe200024050ff */
[----:B------:R-:W-:Y:S01]  /*6910*/  IMAD.IADD R2, R73, 0x1, R0 ;  /* 0x0000000149027824 */ /* 0x000fe200078e0200 */
[----:B------:R-:W-:Y:S02]  /*6920*/  F2FP.TF32.F32.PACK_B R10, R10 ;  /* 0x0000000aff0a723e */ /* 0x000fe400024050ff */
[----:B------:R-:W-:Y:S02]  /*6930*/  F2FP.TF32.F32.PACK_B R11, R11 ;  /* 0x0000000bff0b723e */ /* 0x000fe400024050ff */
[----:B------:R-:W-:Y:S02]  /*6940*/  F2FP.TF32.F32.PACK_B R12, R12 ;  /* 0x0000000cff0c723e */ /* 0x000fe400024050ff */
[----:B------:R-:W-:Y:S01]  /*6950*/  F2FP.TF32.F32.PACK_B R13, R13 ;  /* 0x0000000dff0d723e */ /* 0x000fe200024050ff */
[----:B------:R1:W-:Y:S01]  /*6960*/  STSM.16.M88.4 [R0], R8 ;  /* 0x0000000800007844 */ /* 0x0003e20000000200 */
[----:B------:R-:W-:Y:S02]  /*6970*/  F2FP.TF32.F32.PACK_B R14, R14 ;  /* 0x0000000eff0e723e */ /* 0x000fe400024050ff */
[----:B------:R-:W-:Y:S05]  /*6980*/  F2FP.TF32.F32.PACK_B R15, R15 ;  /* 0x0000000fff0f723e */ /* 0x000fea00024050ff */
[----:B------:R1:W-:Y:S01]  /*6990*/  STSM.16.M88.4 [R2], R12 ;  /* 0x0000000c02007844 */ /* 0x0003e20000000200 */
[----:B------:R-:W-:Y:S01]  /*69a0*/  @!PT LDS RZ, [RZ] ;  /* 0x00000000fffff984 */ /* 0x000fe20000000800 */
[----:B------:R-:W-:Y:S01]  /*69b0*/  @!PT LDS RZ, [RZ] ;  /* 0x00000000fffff984 */ /* 0x000fe20000000800 */
[----:B------:R-:W-:Y:S01]  /*69c0*/  @!PT LDS RZ, [RZ] ;  /* 0x00000000fffff984 */ /* 0x000fe20000000800 */
[----:B------:R-:W-:Y:S01]  /*69d0*/  @!PT LDS RZ, [RZ] ;  /* 0x00000000fffff984 */ /* 0x000fe20000000800 */
[----:B------:R2:W-:Y:S07]  /*69e0*/  MEMBAR.ALL.CTA ;  /* 0x0000000000007992 */ /* 0x0005ee0000008000 */
[----:B--2---:R-:W2:Y:S02]  /*69f0*/  FENCE.VIEW.ASYNC.S ;  /* 0x00000000000073c6 */ /* 0x004ea40000000000 */
[----:B--2---:R-:W-:Y:S06]  /*6a00*/  BAR.SYNC.DEFER_BLOCKING 0x1, 0x80 ;  /* 0x0042000000007b1d */ /* 0x004fec0000010000 */
[----:B------:R-:W-:Y:S05]  /*6a10*/  @P0 BRA `(.L_x_102) ;  /* 0x0000000000200947 */ /* 0x000fea0003800000 */
[----:B------:R-:W2:Y:S01]  /*6a20*/  LDCU.64 UR6, c[0x0][0x348] ;  /* 0x00006900ff0677ac */ /* 0x000ea20008000a00 */
[----:B------:R-:W-:Y:S01]  /*6a30*/  ULEA UR5, UR46, UR44, 0xd ;  /* 0x0000002c2e057291 */ /* 0x000fe2000f8e68ff */
[----:B------:R-:W-:Y:S03]  /*6a40*/  UMOV UR51, UR36 ;  /* 0x0000002400337c82 */ /* 0x000fe60008000000 */
[----:B------:R-:W-:Y:S02]  /*6a50*/  UIADD3 UR48, UPT, UPT, UR5, 0x400, URZ ;  /* 0x0000040005307890 */ /* 0x000fe4000fffe0ff */
[----:B--2---:R-:W-:Y:S04]  /*6a60*/  UIADD3 UR4, UP0, UPT, UR6, 0x680, URZ ;  /* 0x0000068006047890 */ /* 0x004fe8000ff1e0ff */
[----:B------:R-:W-:Y:S09]  /*6a70*/  UIADD3.X UR5, UPT, UPT, URZ, UR7, URZ, UP0, !UPT ;  /* 0x00000007ff057290 */ /* 0x000ff200087fe4ff */
[----:B------:R2:W-:Y:S02]  /*6a80*/  UTMASTG.3D [UR48], [UR4] ;  /* 0x00000030040073b5 */ /* 0x0005e40008010000 */
[----:B--2---:R0:W-:Y:S02]  /*6a90*/  UTMACMDFLUSH ;  /* 0x00000000000079b7 */ /* 0x0041e40000000000 */
.L_x_102:
[----:B------:R-:W-:Y:S05]  /*6aa0*/  BSYNC.RECONVERGENT B0 ;  /* 0x0000000000007941 */ /* 0x000fea0003800200 */
.L_x_101:
[----:B------:R-:W-:Y:S01]  /*6ab0*/  UIADD3 UR47, UPT, UPT, UR46, 0x1, URZ ;  /* 0x000000012e2f7890 */ /* 0x000fe2000fffe0ff */
[----:B------:R-:W-:Y:S03]  /*6ac0*/  BSSY.RECONVERGENT B0, `(.L_x_103) ;  /* 0x0000005000007945 */ /* 0x000fe60003800200 */
[----:B------:R-:W-:Y:S04]  /*6ad0*/  UISETP.NE.AND UP0, UPT, UR47, 0x3, UPT ;  /* 0x000000032f00788c */ /* 0x000fe8000bf05270 */
[----:B------:R-:W-:Y:S01]  /*6ae0*/  USEL UR45, UR47, URZ, UP0 ;  /* 0x000000ff2f2d7287 */ /* 0x000fe20008000000 */
[----:B------:R-:W-:Y:S11]  /*6af0*/  @P0 BRA `(.L_x_104) ;  /* 0x0000000000040947 */ /* 0x000ff60003800000 */
[----:B------:R-:W-:Y:S04]  /*6b00*/  DEPBAR.LE SB0, 0x1 ;  /* 0x000080400000791a */ /* 0x000fe80000000000 */
.L_x_104:
[----:B------:R-:W-:Y:S05]  /*6b10*/  BSYNC.RECONVERGENT B0 ;  /* 0x0000000000007941 */ /* 0x000fea0003800200 */
.L_x_103:
[----:B------:R-:W-:Y:S01]  /*6b20*/  BAR.SYNC.DEFER_BLOCKING 0x1, 0x80 ;  /* 0x0042000000007b1d */ /* 0x000fe20000010000 */
[----:B------:R-:W-:Y:S01]  /*6b30*/  ISETP.NE.AND P1, PT, R70, RZ, PT ;  /* 0x000000ff4600720c */ /* 0x000fe20003f25270 */
[----:B------:R-:W-:Y:S01]  /*6b40*/  UISETP.NE.AND UP0, UPT, UR53, URZ, UPT ;  /* 0x000000ff3500728c */ /* 0x000fe2000bf05270 */
[----:B-1----:R-:W-:Y:S11]  /*6b50*/  LEA R2, R75, UR44, 0x3 ;  /* 0x0000002c4b027c11 */ /* 0x002ff6000f8e18ff */
[----:B------:R-:W-:Y:S01]  /*6b60*/  @P1 SHF.L.U32 R3, R74, 0x1f, RZ ;  /* 0x0000001f4a031819 */ /* 0x000fe200000006ff */
[----:B------:R-:W-:Y:S06]  /*6b70*/  BRA.U !UP0, `(.L_x_105) ;  /* 0x0000000108247547 */ /* 0x000fec000b800000 */
[----:B------:R-:W-:Y:S01]  /*6b80*/  IMAD.U32 R4, RZ, RZ, UR52 ;  /* 0x00000034ff047e24 */ /* 0x000fe2000f8e00ff */
[----:B------:R-:W-:Y:S01]  /*6b90*/  MOV R0, UR54 ;  /* 0x0000003600007c02 */ /* 0x000fe20008000f00 */
[----:B------:R-:W-:Y:S03]  /*6ba0*/  UIADD3 UR4, UPT, UPT, UR52, 0x1, URZ ;  /* 0x0000000134047890 */ /* 0x000fe6000fffe0ff */
[----:B------:R-:W-:Y:S01]  /*6bb0*/  @P1 LEA R4, R4, UR44, 0x3 ;  /* 0x0000002c04041c11 */ /* 0x000fe2000f8e18ff */
[----:B------:R-:W-:Y:S04]  /*6bc0*/  UISETP.NE.AND UP0, UPT, UR4, 0x3, UPT ;  /* 0x000000030400788c */ /* 0x000fe8000bf05270 */
[----:B------:R-:W-:Y:S01]  /*6bd0*/  @P1 VIADD R4, R4, 0x58 ;  /* 0x0000005804041836 */ /* 0x000fe20000000000 */
[----:B------:R-:W-:Y:S04]  /*6be0*/  USEL UR52, UR4, URZ, UP0 ;  /* 0x000000ff04347287 */ /* 0x000fe80008000000 */
[----:B------:R-:W-:Y:S04]  /*6bf0*/  @P1 PRMT R0, R0, 0x654, R4 ;  /* 0x0000065400001816 */ /* 0x000fe80000000004 */
[----:B------:R1:W-:Y:S04]  /*6c00*/  @P1 SYNCS.ARRIVE.TRANS64.RED.A1T0 RZ, [R0+URZ], RZ ;  /* 0x000000ff00ff19a7 */ /* 0x0003e800081004ff */
.L_x_105:
[----:B------:R-:W2:Y:S01]  /*6c10*/  @P1 SYNCS.PHASECHK.TRANS64.TRYWAIT P0, [R2+URZ+0x40], R3 ;  /* 0x00004003020015a7 */ /* 0x000ea200080011ff */
[----:B------:R-:W-:Y:S01]  /*6c20*/  BSSY B1, `(.L_x_106) ;  /* 0x0000017000017945 */ /* 0x000fe20003800000 */
[----:B--2---:R-:W-:Y:S03]  /*6c30*/  @P1 SEL R76, RZ, 0x1, !P0 ;  /* 0x00000001ff4c1807 */ /* 0x004fe60004000000 */
[----:B------:R-:W-:Y:S05]  /*6c40*/  @!P1 BRA `(.L_x_107) ;  /* 0x0000000000509947 */ /* 0x000fea0003800000 */
[----:B------:R-:W-:Y:S01]  /*6c50*/  ISETP.NE.AND P1, PT, R77, RZ, PT ;  /* 0x000000ff4d00720c */ /* 0x000fe20003f25270 */
[----:B------:R-:W-:Y:S01]  /*6c60*/  BSSY B0, `(.L_x_108) ;  /* 0x000000a000007945 */ /* 0x000fe20003800000 */
[----:B------:R-:W-:Y:S11]  /*6c70*/  ISETP.NE.AND P0, PT, R76, RZ, PT ;  /* 0x000000ff4c00720c */ /* 0x000ff60003f05270 */
[----:B------:R-:W-:Y:S05]  /*6c80*/  @P1 IMAD R4, R75, 0x800, R52 ;  /* 0x000008004b041824 */ /* 0x000fea00078e0234 */
[----:B------:R-:W-:Y:S05]  /*6c90*/  @P1 LEA R4, R4, UR44, 0x2 ;  /* 0x0000002c04041c11 */ /* 0x000fea000f8e10ff */
[--C-:B-1----:R-:W-:Y:S02]  /*6ca0*/  @P1 IMAD.IADD R0, R72, 0x1, R4.reuse ;  /* 0x0000000148001824 */ /* 0x102fe400078e0204 */
[----:B------:R-:W-:Y:S01]  /*6cb0*/  @P1 IMAD.IADD R3, R73, 0x1, R4 ;  /* 0x0000000149031824 */ /* 0x000fe200078e0204 */
[----:B------:R-:W-:Y:S06]  /*6cc0*/  @P0 BRA `(.L_x_109) ;  /* 0x00000000000c0947 */ /* 0x000fec0003800000 */
[----:B------:R-:W-:Y:S04]  /*6cd0*/  SHF.L.U32 R74, R74, 0x1f, RZ ;  /* 0x0000001f4a4a7819 */ /* 0x000fe800000006ff */
[----:B------:R-:W1:Y:S02]  /*6ce0*/  SYNCS.PHASECHK.TRANS64.TRYWAIT P0, [R2+URZ+0x40], R74 ;  /* 0x0000404a020075a7 */ /* 0x000e6400080011ff */
[----:B-1----:R-:W-:Y:S05]  /*6cf0*/  @!P0 BRA `(.L_x_110) ;  /* 0x00000014008c8947 */ /* 0x002fea0003800000 */
.L_x_109:
[----:B------:R-:W-:Y:S05]  /*6d00*/  BSYNC B0 ;  /* 0x0000000000007941 */ /* 0x000fea0003800000 */
.L_x_108:
[----:B------:R-:W-:Y:S11]  /*6d10*/  ISETP.NE.AND P0, PT, R77, RZ, PT ;  /* 0x000000ff4d00720c */ /* 0x000ff60003f05270 */
[----:B------:R-:W-:Y:S02]  /*6d20*/  @!UPT UIADD3 URZ, UPT, UPT, URZ, URZ, URZ ;  /* 0x000000fffffff290 */ /* 0x000fe4000fffe0ff */
[----:B-1----:R-:W-:Y:S01]  /*6d30*/  @P0 IADD3 R2, PT, PT, R73, R0, RZ ;  /* 0x0000000049020210 */ /* 0x002fe20007ffe0ff */
[----:B------:R-:W-:Y:S05]  /*6d40*/  @P0 WARPSYNC.ALL ;  /* 0x0000000000000948 */ /* 0x000fea0003800000 */
[----:B------:R2:W3:Y:S04]  /*6d50*/  @P0 LDSM.16.M88.4 R44, [R4+0x400] ;  /* 0x00040000042c083b */ /* 0x0004e80000000200 */
[----:B------:R2:W4:Y:S04]  /*6d60*/  @P0 LDSM.16.M88.4 R40, [R3+0x400] ;  /* 0x000400000328083b */ /* 0x0005280000000200 */
[----:B------:R2:W1:Y:S04]  /*6d70*/  @P0 LDSM.16.M88.4 R32, [R0+0x400] ;  /* 0x000400000020083b */ /* 0x0004680000000200 */
[----:B------:R2:W1:Y:S02]  /*6d80*/  @P0 LDSM.16.M88.4 R36, [R2+0x400] ;  /* 0x000400000224083b */ /* 0x0004640000000200 */
.L_x_107:
[----:B------:R-:W-:Y:S05]  /*6d90*/  BSYNC B1 ;  /* 0x0000000000017941 */ /* 0x000fea0003800000 */
.L_x_106:
[----:B-12---:R-:W-:Y:S05]  /*6da0*/  VIADD R0, R25, 0x20 ;  /* 0x0000002019007836 */ /* 0x006fea0000000000 */
[----:B------:R-:W-:Y:S04]  /*6db0*/  SHF.R.U32.HI R0, RZ, 0x15, R0 ;  /* 0x00000015ff007819 */ /* 0x000fe80000011600 */
[----:B------:R-:W-:Y:S11]  /*6dc0*/  LOP3.LUT P0, RZ, R0, 0x3, R54, 0x48, !PT ;  /* 0x0000000300ff7812 */ /* 0x000ff60007804836 */
[----:B------:R-:W-:Y:S02]  /*6dd0*/  @!UPT UIADD3 URZ, UPT, UPT, URZ, URZ, URZ ;  /* 0x000000fffffff290 */ /* 0x000fe4000fffe0ff */
[----:B------:R-:W-:Y:S05]  /*6de0*/  @!P0 BRA `(.L_x_111) ;  /* 0x0000000000408947 */ /* 0x000fea0003800000 */
[----:B------:R-:W1:Y:S01]  /*6df0*/  LDCU.64 UR8, c[0x4][0x70] ;  /* 0x01000e00ff0877ac */ /* 0x000e620008000a00 */
[----:B------:R-:W-:Y:S01]  /*6e00*/  MOV R3, 0x0 ;  /* 0x0000000000037802 */ /* 0x000fe20000000f00 */
[----:B------:R-:W-:Y:S02]  /*6e10*/  HFMA2 R12, -RZ, RZ, 0, 5.9604644775390625e-08 ;  /* 0x00000001ff0c7431 */ /* 0x000fe400000001ff */
[----:B------:R-:W-:Y:S02]  /*6e20*/  IMAD.MOV.U32 R8, RZ, RZ, 0x192 ;  /* 0x00000192ff087424 */ /* 0x000fe400078e00ff */
[----:B------:R-:W-:Y:S01]  /*6e30*/  IMAD.MOV.U32 R13, RZ, RZ, RZ ;  /* 0x000000ffff0d7224 */ /* 0x000fe200078e00ff */
[----:B------:R-:W2:Y:S01]  /*6e40*/  LDCU.64 UR6, c[0x4][0x78] ;  /* 0x01000f00ff0677ac */ /* 0x000ea20008000a00 */
[----:B------:R-:W3:Y:S01]  /*6e50*/  LDC.64 R2, c[0x4][R3] ;  /* 0x0100000003027b82 */ /* 0x000ee20000000a00 */
[----:B------:R-:W5:Y:S01]  /*6e60*/  LDCU.64 UR4, c[0x4][0x10] ;  /* 0x01000200ff0477ac */ /* 0x000f620008000a00 */
[----:B-1----:R-:W-:Y:S01]  /*6e70*/  MOV R5, UR9 ;  /* 0x0000000900057c02 */ /* 0x002fe20008000f00 */
[----:B------:R-:W-:Y:S01]  /*6e80*/  IMAD.U32 R4, RZ, RZ, UR8 ;  /* 0x00000008ff047e24 */ /* 0x000fe2000f8e00ff */
[----:B--2---:R-:W-:Y:S01]  /*6e90*/  MOV R7, UR7 ;  /* 0x0000000700077c02 */ /* 0x004fe20008000f00 */
[----:B------:R-:W-:Y:S01]  /*6ea0*/  IMAD.U32 R6, RZ, RZ, UR6 ;  /* 0x00000006ff067e24 */ /* 0x000fe2000f8e00ff */
[----:B-----5:R-:W-:Y:S01]  /*6eb0*/  MOV R11, UR5 ;  /* 0x00000005000b7c02 */ /* 0x020fe20008000f00 */
[----:B------:R-:W-:Y:S02]  /*6ec0*/  IMAD.U32 R10, RZ, RZ, UR4 ;  /* 0x00000004ff0a7e24 */ /* 0x000fe4000f8e00ff */
[----:B------:R-:W-:Y:S07]  /*6ed0*/  LEPC R20, `(.L_x_111) ;  /* 0x000000001014794e */ /* 0x000fee0000000000 */
[----:B---34-:R-:W-:Y:S05]  /*6ee0*/  CALL.ABS.NOINC R2 ;  /* 0x0000000002007343 */ /* 0x018fea0003c00000 */
.L_x_111:
[----:B------:R-:W-:Y:S01]  /*6ef0*/  ISETP.NE.AND P0, PT, R64, RZ, PT ;  /* 0x000000ff4000720c */ /* 0x000fe20003f05270 */
[----:B------:R-:W-:Y:S05]  /*6f00*/  WARPSYNC.ALL ;  /* 0x0000000000007948 */ /* 0x000fea0003800000 */
[----:B------:R-:W-:Y:S01]  /*6f10*/  R2UR UR4, R25 ;  /* 0x00000000190472ca */ /* 0x000fe200000e0000 */
[----:B------:R-:W-:Y:S01]  /*6f20*/  BSSY.RECONVERGENT B0, `(.L_x_112) ;  /* 0x0000063000007945 */ /* 0x000fe20003800200 */
[----:B---3--:R-:W-:Y:S02]  /*6f30*/  LOP3.LUT R0, R44, 0xffffe000, RZ, 0xc0, !PT ;  /* 0xffffe0002c007812 */ /* 0x008fe400078ec0ff */
[----:B------:R-:W-:Y:S02]  /*6f40*/  LOP3.LUT R2, R45, 0xffffe000, RZ, 0xc0, !PT ;  /* 0xffffe0002d027812 */ /* 0x000fe400078ec0ff */
[----:B------:R-:W-:Y:S02]  /*6f50*/  LOP3.LUT R3, R46, 0xffffe000, RZ, 0xc0, !PT ;  /* 0xffffe0002e037812 */ /* 0x000fe400078ec0ff */
[----:B------:R-:W-:Y:S02]  /*6f60*/  LOP3.LUT R20, R47, 0xffffe000, RZ, 0xc0, !PT ;  /* 0xffffe0002f147812 */ /* 0x000fe400078ec0ff */
[----:B----4-:R-:W-:Y:S02]  /*6f70*/  LOP3.LUT R21, R40, 0xffffe000, RZ, 0xc0, !PT ;  /* 0xffffe00028157812 */ /* 0x010fe400078ec0ff */
[----:B------:R-:W-:Y:S01]  /*6f80*/  LOP3.LUT R25, R41, 0xffffe000, RZ, 0xc0, !PT ;  /* 0xffffe00029197812 */ /* 0x000fe200078ec0ff */
[----:B------:R-:W1:Y:S01]  /*6f90*/  LDTM.16dp128bit.x8 R4, tmem[UR4+0x20] ;  /* 0x00002004000479ee */ /* 0x000e620008180000 */
[----:B------:R-:W-:Y:S01]  /*6fa0*/  R2UR UR4, R71 ;  /* 0x00000000470472ca */ /* 0x000fe200000e0000 */
[----:B------:R-:W-:Y:S01]  /*6fb0*/  NOP ;  /* 0x0000000000007918 */ /* 0x000fe20000000000 */
[----:B------:R-:W-:Y:S02]  /*6fc0*/  LOP3.LUT R27, R42, 0xffffe000, RZ, 0xc0, !PT ;  /* 0xffffe0002a1b7812 */ /* 0x000fe400078ec0ff */
[----:B------:R-:W-:Y:S02]  /*6fd0*/  LOP3.LUT R28, R43, 0xffffe000, RZ, 0xc0, !PT ;  /* 0xffffe0002b1c7812 */ /* 0x000fe400078ec0ff */
[----:B------:R-:W-:Y:S02]  /*6fe0*/  LOP3.LUT R29, R32, 0xffffe000, RZ, 0xc0, !PT ;  /* 0xffffe000201d7812 */ /* 0x000fe400078ec0ff */
[----:B------:R-:W-:Y:S02]  /*6ff0*/  LOP3.LUT R30, R33, 0xffffe000, RZ, 0xc0, !PT ;  /* 0xffffe000211e7812 */ /* 0x000fe400078ec0ff */
[----:B------:R-:W-:Y:S02]  /*7000*/  LOP3.LUT R31, R34, 0xffffe000, RZ, 0xc0, !PT ;  /* 0xffffe000221f7812 */ /* 0x000fe400078ec0ff */
[----:B------:R-:W-:Y:S01]  /*7010*/  LOP3.LUT R32, R35, 0xffffe000, RZ, 0xc0, !PT ;  /* 0xffffe00023207812 */ /* 0x000fe200078ec0ff */
[----:B------:R-:W-:Y:S01]  /*7020*/  UIADD3 UR4, UPT, UPT, UR4, 0xc0, URZ ;  /* 0x000000c004047890 */ /* 0x000fe2000fffe0ff */
[----:B------:R-:W-:Y:S02]  /*7030*/  LOP3.LUT R33, R36, 0xffffe000, RZ, 0xc0, !PT ;  /* 0xffffe00024217812 */ /* 0x000fe400078ec0ff */
[----:B------:R-:W-:Y:S01]  /*7040*/  LOP3.LUT R34, R37, 0xffffe000, RZ, 0xc0, !PT ;  /* 0xffffe00025227812 */ /* 0x000fe200078ec0ff */
[----:B------:R-:W-:Y:S01]  /*7050*/  UPRMT UR4, UR54, 0x654, UR4 ;  /* 0x0000065436047896 */ /* 0x000fe20008000004 */
[----:B------:R-:W-:Y:S02]  /*7060*/  LOP3.LUT R35, R38, 0xffffe000, RZ, 0xc0, !PT ;  /* 0xffffe00026237812 */ /* 0x000fe400078ec0ff */
[----:B------:R-:W-:Y:S01]  /*7070*/  LOP3.LUT R36, R39, 0xffffe000, RZ, 0xc0, !PT ;  /* 0xffffe00027247812 */ /* 0x000fe200078ec0ff */
[C---:B-1----:R-:W-:Y:S01]  /*7080*/  FMUL R4, R24.reuse, R4 ;  /* 0x0000000418047220 */ /* 0x042fe20000400000 */
[C---:B------:R-:W-:Y:S01]  /*7090*/  FMUL R5, R24.reuse, R5 ;  /* 0x0000000518057220 */ /* 0x040fe20000400000 */
[C---:B------:R-:W-:Y:S01]  /*70a0*/  FMUL R6, R24.reuse, R6 ;  /* 0x0000000618067220 */ /* 0x040fe20000400000 */
[----:B------:R-:W-:Y:S01]  /*70b0*/  FMUL R7, R24, R7 ;  /* 0x0000000718077220 */ /* 0x000fe20000400000 */
[----:B------:R-:W-:Y:S01]  /*70c0*/  FFMA R4, R26, R0, R4 ;  /* 0x000000001a047223 */ /* 0x000fe20000000004 */
[----:B------:R-:W-:Y:S02]  /*70d0*/  IMAD.U32 R0, RZ, RZ, UR45 ;  /* 0x0000002dff007e24 */ /* 0x000fe4000f8e00ff */
[----:B------:R-:W-:Y:S01]  /*70e0*/  FMUL R8, R24, R8 ;  /* 0x0000000818087220 */ /* 0x000fe20000400000 */
[----:B------:R-:W-:Y:S01]  /*70f0*/  FFMA R5, R26, R2, R5 ;  /* 0x000000021a057223 */ /* 0x000fe20000000005 */
[----:B------:R-:W-:Y:S01]  /*7100*/  FMUL R9, R24, R9 ;  /* 0x0000000918097220 */ /* 0x000fe20000400000 */
[----:B------:R-:W-:Y:S01]  /*7110*/  F2FP.TF32.F32.PACK_B R4, R4 ;  /* 0x00000004ff04723e */ /* 0x000fe200024050ff */
[----:B------:R-:W-:Y:S01]  /*7120*/  FFMA R6, R26, R3, R6 ;  /* 0x000000031a067223 */ /* 0x000fe20000000006 */
[----:B------:R-:W-:Y:S01]  /*7130*/  FMUL R10, R24, R10 ;  /* 0x0000000a180a7220 */ /* 0x000fe20000400000 */
[----:B------:R-:W-:Y:S01]  /*7140*/  F2FP.TF32.F32.PACK_B R5, R5 ;  /* 0x00000005ff05723e */ /* 0x000fe200024050ff */
[----:B------:R-:W-:Y:S01]  /*7150*/  FFMA R7, R26, R20, R7 ;  /* 0x000000141a077223 */ /* 0x000fe20000000007 */
[----:B------:R-:W-:Y:S01]  /*7160*/  IMAD R0, R0, 0x800, R52 ;  /* 0x0000080000007824 */ /* 0x000fe200078e0234 */
[----:B------:R-:W-:Y:S01]  /*7170*/  F2FP.TF32.F32.PACK_B R6, R6 ;  /* 0x00000006ff06723e */ /* 0x000fe200024050ff */
[----:B------:R-:W-:Y:S01]  /*7180*/  FMUL R11, R24, R11 ;  /* 0x0000000b180b7220 */ /* 0x000fe20000400000 */
[----:B------:R-:W-:Y:S01]  /*7190*/  FFMA R8, R26, R21, R8 ;  /* 0x000000151a087223 */ /* 0x000fe20000000008 */
[----:B------:R-:W-:Y:S01]  /*71a0*/  F2FP.TF32.F32.PACK_B R7, R7 ;  /* 0x00000007ff07723e */ /* 0x000fe200024050ff */
[----:B------:R-:W-:Y:S01]  /*71b0*/  FMUL R12, R24, R12 ;  /* 0x0000000c180c7220 */ /* 0x000fe20000400000 */
[----:B------:R-:W-:Y:S01]  /*71c0*/  LEA R0, R0, UR44, 0x2 ;  /* 0x0000002c00007c11 */ /* 0x000fe2000f8e10ff */
[----:B------:R-:W-:Y:S01]  /*71d0*/  FFMA R9, R26, R25, R9 ;  /* 0x000000191a097223 */ /* 0x000fe20000000009 */
[----:B------:R-:W-:Y:S01]  /*71e0*/  FMUL R13, R24, R13 ;  /* 0x0000000d180d7220 */ /* 0x000fe20000400000 */
        /* <DEDUP_REMOVED lines=12> */
[C---:B------:R-:W-:Y:S01]  /*72b0*/  IADD3 R2, PT, PT, R73.reuse, 0x400, R0 ;  /* 0x0000040049027810 */ /* 0x040fe20007ffe000 */
[C---:B------:R-:W-:Y:S01]  /*72c0*/  FFMA R16, R26.reuse, R33, R16 ;  /* 0x000000211a107223 */ /* 0x040fe20000000010 */
[----:B------:R-:W-:Y:S01]  /*72d0*/  F2FP.TF32.F32.PACK_B R8, R8 ;  /* 0x00000008ff08723e */ /* 0x000fe200024050ff */
[----:B------:R-:W-:Y:S01]  /*72e0*/  SYNCS.ARRIVE.TRANS64.RED.A1T0 RZ, [UR4], RZ ;  /* 0x000000ffffff79a7 */ /* 0x000fe20008100404 */
[----:B------:R1:W-:Y:S01]  /*72f0*/  STSM.16.M88.4 [R0+0x400], R4 ;  /* 0x0004000400007844 */ /* 0x0003e20000000200 */
[----:B------:R-:W-:Y:S01]  /*7300*/  F2FP.TF32.F32.PACK_B R9, R9 ;  /* 0x00000009ff09723e */ /* 0x000fe200024050ff */
[C---:B------:R-:W-:Y:S01]  /*7310*/  FFMA R17, R26.reuse, R34, R17 ;  /* 0x000000221a117223 */ /* 0x040fe20000000011 */
[----:B------:R-:W-:Y:S01]  /*7320*/  F2FP.TF32.F32.PACK_B R10, R10 ;  /* 0x0000000aff0a723e */ /* 0x000fe200024050ff */
[C---:B------:R-:W-:Y:S01]  /*7330*/  FFMA R18, R26.reuse, R35, R18 ;  /* 0x000000231a127223 */ /* 0x040fe20000000012 */
[----:B------:R-:W-:Y:S01]  /*7340*/  F2FP.TF32.F32.PACK_B R11, R11 ;  /* 0x0000000bff0b723e */ /* 0x000fe200024050ff */
[----:B------:R-:W-:Y:S01]  /*7350*/  FFMA R19, R26, R36, R19 ;  /* 0x000000241a137223 */ /* 0x000fe20000000013 */
[----:B------:R-:W-:Y:S02]  /*7360*/  IADD3 R72, PT, PT, R72, 0x400, R0 ;  /* 0x0000040048487810 */ /* 0x000fe40007ffe000 */
[----:B------:R-:W-:Y:S01]  /*7370*/  F2FP.TF32.F32.PACK_B R12, R12 ;  /* 0x0000000cff0c723e */ /* 0x000fe200024050ff */
        /* <DEDUP_REMOVED lines=20> */
[----:B------:R-:W-:Y:S02]  /*74c0*/  ULEA UR5, UR45, UR44, 0xd ;  /* 0x0000002c2d057291 */ /* 0x000fe4000f8e68ff */
[----:B------:R-:W-:Y:S02]  /*74d0*/  UIADD3 UR9, UPT, UPT, UR49, 0x20, URZ ;  /* 0x0000002031097890 */ /* 0x000fe4000fffe0ff */
[----:B------:R-:W-:Y:S01]  /*74e0*/  UIADD3 UR8, UPT, UPT, UR5, 0x400, URZ ;  /* 0x0000040005087890 */ /* 0x000fe2000fffe0ff */
[----:B------:R-:W-:Y:S01]  /*74f0*/  UMOV UR10, UR50 ;  /* 0x00000032000a7c82 */ /* 0x000fe20008000000 */
[----:B------:R-:W-:Y:S01]  /*7500*/  UMOV UR11, UR36 ;  /* 0x00000024000b7c82 */ /* 0x000fe20008000000 */
[----:B--2---:R-:W-:Y:S04]  /*7510*/  UIADD3 UR4, UP0, UPT, UR6, 0x680, URZ ;  /* 0x0000068006047890 */ /* 0x004fe8000ff1e0ff */
[----:B------:R-:W-:Y:S09]  /*7520*/  UIADD3.X UR5, UPT, UPT, URZ, UR7, URZ, UP0, !UPT ;  /* 0x00000007ff057290 */ /* 0x000ff200087fe4ff */
[----:B------:R2:W-:Y:S02]  /*7530*/  UTMASTG.3D [UR8], [UR4] ;  /* 0x00000008040073b5 */ /* 0x0005e40008010000 */
[----:B--2---:R0:W-:Y:S02]  /*7540*/  UTMACMDFLUSH ;  /* 0x00000000000079b7 */ /* 0x0041e40000000000 */
.L_x_113:
[----:B------:R-:W-:Y:S05]  /*7550*/  BSYNC.RECONVERGENT B0 ;  /* 0x0000000000007941 */ /* 0x000fea0003800200 */
.L_x_112:
[----:B------:R-:W-:Y:S01]  /*7560*/  UIADD3 UR4, UPT, UPT, UR45, 0x1, URZ ;  /* 0x000000012d047890 */ /* 0x000fe2000fffe0ff */
[----:B------:R-:W-:Y:S03]  /*7570*/  BSSY.RECONVERGENT B0, `(.L_x_114) ;  /* 0x0000008000007945 */ /* 0x000fe60003800200 */
[----:B------:R-:W-:Y:S04]  /*7580*/  UISETP.NE.AND UP0, UPT, UR4, 0x3, UPT ;  /* 0x000000030400788c */ /* 0x000fe8000bf05270 */
[----:B------:R-:W-:Y:S02]  /*7590*/  UISETP.EQ.XOR UP1, UPT, UR47, 0x3, !UP0 ;  /* 0x000000032f00788c */ /* 0x000fe4000c722a70 */
[----:B------:R-:W-:Y:S02]  /*75a0*/  USEL UR46, UR4, URZ, UP0 ;  /* 0x000000ff042e7287 */ /* 0x000fe40008000000 */
[----:B------:R-:W-:Y:S04]  /*75b0*/  USEL UR5, URZ, 0x1, !UP1 ;  /* 0x00000001ff057887 */ /* 0x000fe8000c800000 */
[----:B------:R-:W-:Y:S01]  /*75c0*/  ULOP3.LUT UR55, UR55, UR5, URZ, 0x3c, !UPT ;  /* 0x0000000537377292 */ /* 0x000fe2000f8e3cff */
[----:B------:R-:W-:Y:S11]  /*75d0*/  @P0 BRA `(.L_x_115) ;  /* 0x0000000000040947 */ /* 0x000ff60003800000 */
[----:B------:R-:W-:Y:S04]  /*75e0*/  DEPBAR.LE SB0, 0x1 ;  /* 0x000080400000791a */ /* 0x000fe80000000000 */
.L_x_115:
[----:B------:R-:W-:Y:S05]  /*75f0*/  BSYNC.RECONVERGENT B0 ;  /* 0x0000000000007941 */ /* 0x000fea0003800200 */
.L_x_114:
[----:B------:R-:W-:Y:S01]  /*7600*/  BAR.SYNC.DEFER_BLOCKING 0x1, 0x80 ;  /* 0x0042000000007b1d */ /* 0x000fe20000010000 */
[----:B------:R-:W-:Y:S01]  /*7610*/  UISETP.NE.AND UP0, UPT, UR53, -0x2, UPT ;  /* 0xfffffffe3500788c */ /* 0x000fe2000bf05270 */
[----:B------:R-:W-:Y:S08]  /*7620*/  IADD3 R22, PT, PT, R22, 0x1, RZ ;  /* 0x0000000116167810 */ /* 0x000ff00007ffe0ff */
[----:B------:R-:W-:Y:S05]  /*7630*/  BRA.U !UP0, `(.L_x_116) ;  /* 0x0000000108287547 */ /* 0x000fea000b800000 */
[----:B------:R-:W-:Y:S01]  /*7640*/  ISETP.NE.AND P0, PT, R70, RZ, PT ;  /* 0x000000ff4600720c */ /* 0x000fe20003f05270 */
[----:B-1----:R-:W-:Y:S01]  /*7650*/  IMAD.U32 R2, RZ, RZ, UR52 ;  /* 0x00000034ff027e24 */ /* 0x002fe2000f8e00ff */
[----:B------:R-:W-:Y:S01]  /*7660*/  UIADD3 UR4, UPT, UPT, UR52, 0x1, URZ ;  /* 0x0000000134047890 */ /* 0x000fe2000fffe0ff */
[----:B------:R-:W-:Y:S03]  /*7670*/  IMAD.U32 R0, RZ, RZ, UR54 ;  /* 0x00000036ff007e24 */ /* 0x000fe6000f8e00ff */
[----:B------:R-:W-:Y:S04]  /*7680*/  UISETP.NE.AND UP0, UPT, UR4, 0x3, UPT ;  /* 0x000000030400788c */ /* 0x000fe8000bf05270 */
[----:B------:R-:W-:Y:S03]  /*7690*/  USEL UR52, UR4, URZ, UP0 ;  /* 0x000000ff04347287 */ /* 0x000fe60008000000 */
[----:B------:R-:W-:Y:S05]  /*76a0*/  @P0 LEA R2, R2, UR44, 0x3 ;  /* 0x0000002c02020c11 */ /* 0x000fea000f8e18ff */
[----:B------:R-:W-:Y:S05]  /*76b0*/  @P0 VIADD R2, R2, 0x58 ;  /* 0x0000005802020836 */ /* 0x000fea0000000000 */
[----:B------:R-:W-:Y:S04]  /*76c0*/  @P0 PRMT R0, R0, 0x654, R2 ;  /* 0x0000065400000816 */ /* 0x000fe80000000002 */
[----:B------:R2:W-:Y:S03]  /*76d0*/  @P0 SYNCS.ARRIVE.TRANS64.RED.A1T0 RZ, [R0+URZ], RZ ;  /* 0x000000ff00ff09a7 */ /* 0x0005e600081004ff */
.L_x_116:
[----:B------:R-:W-:Y:S01]  /*76e0*/  R2UR UR6, R69 ;  /* 0x00000000450672ca */ /* 0x000fe200000e0000 */
[----:B------:R-:W-:Y:S01]  /*76f0*/  UIADD3 UR53, UPT, UPT, UR53, 0x2, URZ ;  /* 0x0000000235357890 */ /* 0x000fe2000fffe0ff */
[----:B------:R-:W-:Y:S02]  /*7700*/  R2UR UR5, R55 ;  /* 0x00000000370572ca */ /* 0x000fe400000e0000 */
[----:B------:R-:W-:Y:S02]  /*7710*/  R2UR UR4, R56 ;  /* 0x00000000380472ca */ /* 0x000fe400000e0000 */
[----:B------:R-:W-:Y:S02]  /*7720*/  R2UR UR36, R67 ;  /* 0x00000000432472ca */ /* 0x000fe400000e0000 */
[----:B------:R-:W-:Y:S02]  /*7730*/  ISETP.NE.AND P0, PT, R59, 0x2, PT ;  /* 0x000000023b00780c */ /* 0x000fe40003f05270 */
[----:B------:R-:W-:Y:S02]  /*7740*/  ISETP.NE.AND P1, PT, R22, 0x4, PT ;  /* 0x000000041600780c */ /* 0x000fe40003f25270 */
[----:B-1----:R-:W-:Y:S01]  /*7750*/  SEL R2, RZ, 0x1, P0 ;  /* 0x00000001ff027807 */ /* 0x002fe20000000000 */
[----:B------:R-:W-:Y:S01]  /*7760*/  UISETP.NE.AND UP0, UPT, UR6, URZ, UPT ;  /* 0x000000ff0600728c */ /* 0x000fe2000bf05270 */
[----:B--2---:R-:W-:Y:S01]  /*7770*/  SEL R0, RZ, 0x1, P1 ;  /* 0x00000001ff007807 */ /* 0x004fe20000800000 */
[----:B------:R-:W-:Y:S01]  /*7780*/  UIADD3 UR32, UPT, UPT, UR37, UR5, URZ ;  /* 0x0000000525207290 */ /* 0x000fe2000fffe0ff */
[----:B------:R-:W-:Y:S01]  /*7790*/  LOP3.LUT R60, R60, R2, RZ, 0x3c, !PT ;  /* 0x000000023c3c7212 */ /* 0x000fe200078e3cff */
[----:B------:R-:W-:Y:S01]  /*77a0*/  UIADD3 UR29, UPT, UPT, UR38, UR4, URZ ;  /* 0x00000004261d7290 */ /* 0x000fe2000fffe0ff */
[----:B------:R-:W-:Y:S02]  /*77b0*/  LOP3.LUT R61, R61, R0, RZ, 0x3c, !PT ;  /* 0x000000003d3d7212 */ /* 0x000fe400078e3cff */
[----:B------:R-:W-:Y:S02]  /*77c0*/  SEL R59, R59, RZ, P0 ;  /* 0x000000ff3b3b7207 */ /* 0x000fe40000000000 */
[----:B------:R-:W-:Y:S01]  /*77d0*/  SEL R22, R22, RZ, P1 ;  /* 0x000000ff16167207 */ /* 0x000fe20000800000 */
[----:B------:R-:W-:Y:S06]  /*77e0*/  BRA.U UP0, `(.L_x_117) ;  /* 0xffffffd900b07547 */ /* 0x000fec000b83ffff */
[----:B------:R-:W-:-:S13]  /*77f0*/  R2UR UR4, R57 ;  /* 0x00000000390472ca */ /* 0x000fda00000e0000 */
[----:B------:R-:W-:-:S09]  /*7800*/  UISETP.NE.AND UP0, UPT, UR4, URZ, UPT ;  /* 0x000000ff0400728c */ /* 0x000fd2000bf05270 */
[----:B------:R-:W-:Y:S05]  /*7810*/  BRA.U !UP0, `(.L_x_118) ;  /* 0x0000000108487547 */ /* 0x000fea000b800000 */
[----:B------:R-:W1:Y:S02]  /*7820*/  LDCU.64 UR4, c[0x0][0x890] ;  /* 0x00011200ff0477ac */ /* 0x000e640008000a00 */
[----:B-1----:R-:W-:-:S04]  /*7830*/  UISETP.NE.U32.AND UP0, UPT, UR4, URZ, UPT ;  /* 0x000000ff0400728c */ /* 0x002fc8000bf05070 */
[----:B------:R-:W-:-:S09]  /*7840*/  UISETP.NE.AND.EX UP0, UPT, UR5, URZ, UPT, UP0 ;  /* 0x000000ff0500728c */ /* 0x000fd2000bf05300 */
[----:B------:R-:W-:Y:S05]  /*7850*/  BRA.U UP0, `(.L_x_119) ;  /* 0x00000001000c7547 */ /* 0x000fea000b800000 */
[----:B------:R-:W-:-:S13]  /*7860*/  FSETP.NEU.AND P0, PT, R26, RZ, PT ;  /* 0x000000ff1a00720b */ /* 0x000fda0003f0d000 */
[----:B------:R-:W-:Y:S05]  /*7870*/  @!P0 EXIT ;  /* 0x000000000000894d */ /* 0x000fea0003800000 */
[----:B------:R-:W-:Y:S05]  /*7880*/  BRA `(.L_x_118) ;  /* 0x00000000002c7947 */ /* 0x000fea0003800000 */
.L_x_119:
[----:B------:R-:W-:Y:S01]  /*7890*/  ISETP.NE.AND P0, PT, R58, RZ, PT ;  /* 0x000000ff3a00720c */ /* 0x000fe20003f05270 */
[----:B------:R-:W-:-:S12]  /*78a0*/  BSSY.RECONVERGENT B0, `(.L_x_118) ;  /* 0x0000009000007945 */ /* 0x000fd80003800200 */
[----:B------:R-:W-:Y:S05]  /*78b0*/  @P0 BRA `(.L_x_120) ;  /* 0x0000000000140947 */ /* 0x000fea0003800000 */
[----:B------:R-:W1:Y:S02]  /*78c0*/  LDCU.64 UR4, c[0x0][0x888] ;  /* 0x00011100ff0477ac */ /* 0x000e640008000a00 */
[----:B-1----:R-:W-:-:S04]  /*78d0*/  ISETP.NE.U32.AND P0, PT, RZ, UR4, PT ;  /* 0x00000004ff007c0c */ /* 0x002fc8000bf05070 */
[----:B------:R-:W-:-:S13]  /*78e0*/  ISETP.NE.AND.EX P0, PT, RZ, UR5, PT, P0 ;  /* 0x00000005ff007c0c */ /* 0x000fda000bf05300 */
[----:B------:R-:W-:Y:S05]  /*78f0*/  @!P0 EXIT ;  /* 0x000000000000894d */ /* 0x000fea0003800000 */
[----:B------:R-:W-:Y:S05]  /*7900*/  BRA `(.L_x_121) ;  /* 0x0000000000087947 */ /* 0x000fea0003800000 */
.L_x_120:
[----:B------:R-:W-:-:S13]  /*7910*/  FSETP.NEU.AND P0, PT, R26, RZ, PT ;  /* 0x000000ff1a00720b */ /* 0x000fda0003f0d000 */
[----:B------:R-:W-:Y:S05]  /*7920*/  @!P0 EXIT ;  /* 0x000000000000894d */ /* 0x000fea0003800000 */
.L_x_121:
[----:B------:R-:W-:Y:S05]  /*7930*/  BSYNC.RECONVERGENT B0 ;  /* 0x0000000000007941 */ /* 0x000fea0003800200 */
.L_x_118:
[----:B------:R-:W-:Y:S01]  /*7940*/  ULEA UR4, UR52, UR44, 0x3 ;  /* 0x0000002c34047291 */ /* 0x000fe2000f8e18ff */
[----:B------:R-:W-:-:S04]  /*7950*/  DEPBAR.LE SB0, 0x0 ;  /* 0x000080000000791a */ /* 0x000fc80000000000 */
[----:B------:R-:W-:-:S04]  /*7960*/  UIADD3 UR4, UPT, UPT, UR4, 0x58, URZ ;  /* 0x0000005804047890 */ /* 0x000fc8000fffe0ff */
[----:B------:R-:W-:-:S09]  /*7970*/  UPRMT UR4, UR54, 0x654, UR4 ;  /* 0x0000065436047896 */ /* 0x000fd20008000004 */
[----:B------:R-:W-:Y:S01]  /*7980*/  SYNCS.ARRIVE.TRANS64.RED.A1T0 RZ, [UR4], RZ ;  /* 0x000000ffffff79a7 */ /* 0x000fe20008100404 */
[----:B------:R-:W-:Y:S05]  /*7990*/  EXIT ;  /* 0x000000000000794d */ /* 0x000fea0003800000 */
.L_x_24:
[----:B--2---:R2:W3:Y:S02]  /*79a0*/  SYNCS.PHASECHK.TRANS64.TRYWAIT P0, [R0+URZ+0xf0], R2 ;  /* 0x0000f002000075a7 */ /* 0x0044e400080011ff */
[----:B---3--:R-:W-:Y:S05]  /*79b0*/  @!P0 NANOSLEEP.SYNCS 0x989680 ;  /* 0x009896800000895d */ /* 0x008fea0003900000 */
[----:B------:R-:W3:Y:S02]  /*79c0*/  @!P0 SYNCS.PHASECHK.TRANS64 P0, [R0+URZ+0xf0], R2 ;  /* 0x0000f002000085a7 */ /* 0x000ee400080010ff */
[----:B---3--:R-:W-:Y:S05]  /*79d0*/  @!P0 BRA `(.L_x_24) ;  /* 0xfffffffc00f08947 */ /* 0x008fea000383ffff */
[----:B------:R-:W-:Y:S05]  /*79e0*/  BRA `(.L_x_122) ;  /* 0xffffffa000007947 */ /* 0x000fea000383ffff */
.L_x_27:
[----:B-1----:R-:W-:-:S07]  /*79f0*/  MOV R0, UR33 ;  /* 0x0000002100007c02 */ /* 0x002fce0008000f00 */
.L_x_123:
[----:B-1----:R1:W2:Y:S02]  /*7a00*/  SYNCS.PHASECHK.TRANS64.TRYWAIT P0, [R0+URZ+0x20], R3 ;  /* 0x00002003000075a7 */ /* 0x0022a400080011ff */
[----:B--2---:R-:W-:Y:S05]  /*7a10*/  @!P0 NANOSLEEP.SYNCS 0x989680 ;  /* 0x009896800000895d */ /* 0x004fea0003900000 */
[----:B------:R-:W2:Y:S02]  /*7a20*/  @!P0 SYNCS.PHASECHK.TRANS64 P0, [R0+URZ+0x20], R3 ;  /* 0x00002003000085a7 */ /* 0x000ea400080010ff */
[----:B--2---:R-:W-:Y:S05]  /*7a30*/  @!P0 BRA `(.L_x_123) ;  /* 0xfffffffc00f08947 */ /* 0x004fea000383ffff */
[----:B------:R-:W-:Y:S05]  /*7a40*/  BRA `(.L_x_26) ;  /* 0xffffffa0004c7947 */ /* 0x000fea000383ffff */
.L_x_34:
[----:B-1----:R-:W-:-:S07]  /*7a50*/  MOV R0, UR17 ;  /* 0x0000001100007c02 */ /* 0x002fce0008000f00 */
.L_x_124:
[----:B-1----:R1:W2:Y:S02]  /*7a60*/  SYNCS.PHASECHK.TRANS64.TRYWAIT P0, [R0+URZ+0x20], R3 ;  /* 0x00002003000075a7 */ /* 0x0022a400080011ff */
[----:B--2---:R-:W-:Y:S05]  /*7a70*/  @!P0 NANOSLEEP.SYNCS 0x989680 ;  /* 0x009896800000895d */ /* 0x004fea0003900000 */
[----:B------:R-:W2:Y:S02]  /*7a80*/  @!P0 SYNCS.PHASECHK.TRANS64 P0, [R0+URZ+0x20], R3 ;  /* 0x00002003000085a7 */ /* 0x000ea400080010ff */
[----:B--2---:R-:W-:Y:S05]  /*7a90*/  @!P0 BRA `(.L_x_124) ;  /* 0xfffffffc00f08947 */ /* 0x004fea000383ffff */
[----:B------:R-:W-:Y:S05]  /*7aa0*/  BRA `(.L_x_33) ;  /* 0xffffffa400187947 */ /* 0x000fea000383ffff */
.L_x_39:
[----:B-1----:R1:W2:Y:S02]  /*7ab0*/  SYNCS.PHASECHK.TRANS64.TRYWAIT P0, [R3+URZ+0x80], R0 ;  /* 0x00008000030075a7 */ /* 0x0022a400080011ff */
[----:B--2---:R-:W-:Y:S05]  /*7ac0*/  @!P0 NANOSLEEP.SYNCS 0x989680 ;  /* 0x009896800000895d */ /* 0x004fea0003900000 */
[----:B------:R-:W2:Y:S02]  /*7ad0*/  @!P0 SYNCS.PHASECHK.TRANS64 P0, [R3+URZ+0x80], R0 ;  /* 0x00008000030085a7 */ /* 0x000ea400080010ff */
[----:B--2---:R-:W-:Y:S05]  /*7ae0*/  @!P0 BRA `(.L_x_39) ;  /* 0xfffffffc00f08947 */ /* 0x004fea000383ffff */
[----:B------:R-:W-:Y:S05]  /*7af0*/  BRA `(.L_x_125) ;  /* 0xffffffa400cc7947 */ /* 0x000fea000383ffff */
.L_x_43:
[----:B------:R-:W-:-:S07]  /*7b00*/  MOV R0, UR4 ;  /* 0x0000000400007c02 */ /* 0x000fce0008000f00 */
.L_x_126:
[----:B-1----:R1:W2:Y:S02]  /*7b10*/  SYNCS.PHASECHK.TRANS64.TRYWAIT P0, [R0+URZ], R2 ;  /* 0x00000002000075a7 */ /* 0x0022a400080011ff */
[----:B--2---:R-:W-:Y:S05]  /*7b20*/  @!P0 NANOSLEEP.SYNCS 0x989680 ;  /* 0x009896800000895d */ /* 0x004fea0003900000 */
[----:B------:R-:W2:Y:S02]  /*7b30*/  @!P0 SYNCS.PHASECHK.TRANS64 P0, [R0+URZ], R2 ;  /* 0x00000002000085a7 */ /* 0x000ea400080010ff */
[----:B--2---:R-:W-:Y:S05]  /*7b40*/  @!P0 BRA `(.L_x_126) ;  /* 0xfffffffc00f08947 */ /* 0x004fea000383ffff */
[----:B------:R-:W-:Y:S05]  /*7b50*/  BRA `(.L_x_127) ;  /* 0xffffffac00787947 */ /* 0x000fea000383ffff */
.L_x_44:
[----:B------:R-:W-:-:S07]  /*7b60*/  MOV R0, UR5 ;  /* 0x0000000500007c02 */ /* 0x000fce0008000f00 */
.L_x_128:
[----:B-1----:R1:W2:Y:S02]  /*7b70*/  SYNCS.PHASECHK.TRANS64.TRYWAIT P0, [R0+URZ], R3 ;  /* 0x00000003000075a7 */ /* 0x0022a400080011ff */
[----:B--2---:R-:W-:Y:S05]  /*7b80*/  @!P0 NANOSLEEP.SYNCS 0x989680 ;  /* 0x009896800000895d */ /* 0x004fea0003900000 */
[----:B------:R-:W2:Y:S02]  /*7b90*/  @!P0 SYNCS.PHASECHK.TRANS64 P0, [R0+URZ], R3 ;  /* 0x00000003000085a7 */ /* 0x000ea400080010ff */
[----:B--2---:R-:W-:Y:S05]  /*7ba0*/  @!P0 BRA `(.L_x_128) ;  /* 0xfffffffc00f08947 */ /* 0x004fea000383ffff */
[----:B------:R-:W-:Y:S05]  /*7bb0*/  BRA `(.L_x_129) ;  /* 0xffffffac00847947 */ /* 0x000fea000383ffff */
.L_x_45:
[----:B------:R-:W-:-:S07]  /*7bc0*/  MOV R0, UR5 ;  /* 0x0000000500007c02 */ /* 0x000fce0008000f00 */
.L_x_130:
[----:B-1----:R1:W2:Y:S02]  /*7bd0*/  SYNCS.PHASECHK.TRANS64.TRYWAIT P0, [R0+URZ], R3 ;  /* 0x00000003000075a7 */ /* 0x0022a400080011ff */
[----:B--2---:R-:W-:Y:S05]  /*7be0*/  @!P0 NANOSLEEP.SYNCS 0x989680 ;  /* 0x009896800000895d */ /* 0x004fea0003900000 */
[----:B------:R-:W2:Y:S02]  /*7bf0*/  @!P0 SYNCS.PHASECHK.TRANS64 P0, [R0+URZ], R3 ;  /* 0x00000003000085a7 */ /* 0x000ea400080010ff */
[----:B--2---:R-:W-:Y:S05]  /*7c00*/  @!P0 BRA `(.L_x_130) ;  /* 0xfffffffc00f08947 */ /* 0x004fea000383ffff */
[----:B------:R-:W-:Y:S05]  /*7c10*/  BRA `(.L_x_131) ;  /* 0xffffffac00907947 */ /* 0x000fea000383ffff */
.L_x_48:
[----:B--2---:R2:W3:Y:S02]  /*7c20*/  SYNCS.PHASECHK.TRANS64.TRYWAIT P0, [R2+URZ+0xe0], R4 ;  /* 0x0000e004020075a7 */ /* 0x0044e400080011ff */
[----:B---3--:R-:W-:Y:S05]  /*7c30*/  @!P0 NANOSLEEP.SYNCS 0x989680 ;  /* 0x009896800000895d */ /* 0x008fea0003900000 */
[----:B------:R-:W3:Y:S02]  /*7c40*/  @!P0 SYNCS.PHASECHK.TRANS64 P0, [R2+URZ+0xe0], R4 ;  /* 0x0000e004020085a7 */ /* 0x000ee400080010ff */
[----:B---3--:R-:W-:Y:S05]  /*7c50*/  @!P0 BRA `(.L_x_48) ;  /* 0xfffffffc00f08947 */ /* 0x008fea000383ffff */
[----:B------:R-:W-:Y:S05]  /*7c60*/  BRA `(.L_x_132) ;  /* 0xffffffac00ec7947 */ /* 0x000fea000383ffff */
.L_x_49:
[----:B------:R-:W-:-:S07]  /*7c70*/  MOV R2, UR4 ;  /* 0x0000000400027c02 */ /* 0x000fce0008000f00 */
.L_x_133:
[----:B--2---:R2:W3:Y:S02]  /*7c80*/  SYNCS.PHASECHK.TRANS64.TRYWAIT P0, [R2+URZ+0x90], R5 ;  /* 0x00009005020075a7 */ /* 0x0044e400080011ff */
[----:B---3--:R-:W-:Y:S05]  /*7c90*/  @!P0 NANOSLEEP.SYNCS 0x989680 ;  /* 0x009896800000895d */ /* 0x008fea0003900000 */
[----:B------:R-:W3:Y:S02]  /*7ca0*/  @!P0 SYNCS.PHASECHK.TRANS64 P0, [R2+URZ+0x90], R5 ;  /* 0x00009005020085a7 */ /* 0x000ee400080010ff */
[----:B---3--:R-:W-:Y:S05]  /*7cb0*/  @!P0 BRA `(.L_x_133) ;  /* 0xfffffffc00f08947 */ /* 0x008fea000383ffff */
[----:B------:R-:W-:Y:S05]  /*7cc0*/  BRA `(.L_x_134) ;  /* 0xffffffac00fc7947 */ /* 0x000fea000383ffff */
.L_x_50:
[----:B--2---:R2:W3:Y:S02]  /*7cd0*/  SYNCS.PHASECHK.TRANS64.TRYWAIT P1, [R2+URZ+0x80], R4 ;  /* 0x00008004020075a7 */ /* 0x0044e400080211ff */
[----:B---3--:R-:W-:Y:S05]  /*7ce0*/  @!P1 NANOSLEEP.SYNCS 0x989680 ;  /* 0x009896800000995d */ /* 0x008fea0003900000 */
[----:B------:R-:W3:Y:S02]  /*7cf0*/  @!P1 SYNCS.PHASECHK.TRANS64 P1, [R2+URZ+0x80], R4 ;  /* 0x00008004020095a7 */ /* 0x000ee400080210ff */
[----:B---3--:R-:W-:Y:S05]  /*7d00*/  @!P1 BRA `(.L_x_50) ;  /* 0xfffffffc00f09947 */ /* 0x008fea000383ffff */
[----:B------:R-:W-:Y:S05]  /*7d10*/  BRA `(.L_x_135) ;  /* 0xffffffb0002c7947 */ /* 0x000fea000383ffff */
.L_x_53:
[----:B------:R-:W-:-:S07]  /*7d20*/  MOV R0, UR4 ;  /* 0x0000000400007c02 */ /* 0x000fce0008000f00 */
.L_x_136:
[----:B--2---:R2:W3:Y:S02]  /*7d30*/  SYNCS.PHASECHK.TRANS64.TRYWAIT P0, [R0+URZ+0x90], R2 ;  /* 0x00009002000075a7 */ /* 0x0044e400080011ff */
[----:B---3--:R-:W-:Y:S05]  /*7d40*/  @!P0 NANOSLEEP.SYNCS 0x989680 ;  /* 0x009896800000895d */ /* 0x008fea0003900000 */
[----:B------:R-:W3:Y:S02]  /*7d50*/  @!P0 SYNCS.PHASECHK.TRANS64 P0, [R0+URZ+0x90], R2 ;  /* 0x00009002000085a7 */ /* 0x000ee400080010ff */
[----:B---3--:R-:W-:Y:S05]  /*7d60*/  @!P0 BRA `(.L_x_136) ;  /* 0xfffffffc00f08947 */ /* 0x008fea000383ffff */
[----:B------:R-:W-:Y:S05]  /*7d70*/  BRA `(.L_x_52) ;  /* 0xffffffb000807947 */ /* 0x000fea000383ffff */
.L_x_60:
[----:B-1----:R1:W2:Y:S02]  /*7d80*/  SYNCS.PHASECHK.TRANS64.TRYWAIT P1, [R0+URZ+0x80], R2 ;  /* 0x00008002000075a7 */ /* 0x0022a400080211ff */
[----:B--2---:R-:W-:Y:S05]  /*7d90*/  @!P1 NANOSLEEP.SYNCS 0x989680 ;  /* 0x009896800000995d */ /* 0x004fea0003900000 */
[----:B------:R-:W2:Y:S02]  /*7da0*/  @!P1 SYNCS.PHASECHK.TRANS64 P1, [R0+URZ+0x80], R2 ;  /* 0x00008002000095a7 */ /* 0x000ea400080210ff */
[----:B--2---:R-:W-:Y:S05]  /*7db0*/  @!P1 BRA `(.L_x_60) ;  /* 0xfffffffc00f09947 */ /* 0x004fea000383ffff */
[----:B------:R-:W-:Y:S05]  /*7dc0*/  BRA `(.L_x_137) ;  /* 0xffffffb400f47947 */ /* 0x000fea000383ffff */
.L_x_61:
[----:B------:R-:W-:-:S07]  /*7dd0*/  MOV R2, UR31 ;  /* 0x0000001f00027c02 */ /* 0x000fce0008000f00 */
.L_x_138:
[----:B-1----:R1:W2:Y:S02]  /*7de0*/  SYNCS.PHASECHK.TRANS64.TRYWAIT P0, [R2+URZ+0xc0], R0 ;  /* 0x0000c000020075a7 */ /* 0x0022a400080011ff */
[----:B--2---:R-:W-:Y:S05]  /*7df0*/  @!P0 NANOSLEEP.SYNCS 0x989680 ;  /* 0x009896800000895d */ /* 0x004fea0003900000 */
[----:B------:R-:W2:Y:S02]  /*7e00*/  @!P0 SYNCS.PHASECHK.TRANS64 P0, [R2+URZ+0xc0], R0 ;  /* 0x0000c000020085a7 */ /* 0x000ea400080010ff */
[----:B--2---:R-:W-:Y:S05]  /*7e10*/  @!P0 BRA `(.L_x_138) ;  /* 0xfffffffc00f08947 */ /* 0x004fea000383ffff */
[----:B------:R-:W-:Y:S05]  /*7e20*/  BRA `(.L_x_139) ;  /* 0xffffffb800447947 */ /* 0x000fea000383ffff */
.L_x_64:
[----:B------:R-:W-:Y:S07]  /*7e30*/  MOV R0, UR5 ;  /* 0x0000000500007c02 */ /* 0x000fee0008000f00 */
.L_x_140:
[----:B-1----:R1:W2:Y:S02]  /*7e40*/  SYNCS.PHASECHK.TRANS64.TRYWAIT P0, [R0+URZ], R2 ;  /* 0x00000002000075a7 */ /* 0x0022a400080011ff */
[----:B--2---:R-:W-:Y:S05]  /*7e50*/  @!P0 NANOSLEEP.SYNCS 0x989680 ;  /* 0x009896800000895d */ /* 0x004fea0003900000 */
[----:B------:R-:W2:Y:S02]  /*7e60*/  @!P0 SYNCS.PHASECHK.TRANS64 P0, [R0+URZ], R2 ;  /* 0x00000002000085a7 */ /* 0x000ea400080010ff */
[----:B--2---:R-:W-:Y:S05]  /*7e70*/  @!P0 BRA `(.L_x_140) ;  /* 0xfffffffc00f08947 */ /* 0x004fea000383ffff */
[----:B------:R-:W-:Y:S05]  /*7e80*/  BRA `(.L_x_63) ;  /* 0xffffffb800607947 */ /* 0x000fea000383ffff */
.L_x_67:
[----:B------:R-:W-:-:S07]  /*7e90*/  MOV R0, UR4 ;  /* 0x0000000400007c02 */ /* 0x000fce0008000f00 */
.L_x_141:
[----:B--2---:R2:W4:Y:S02]  /*7ea0*/  SYNCS.PHASECHK.TRANS64.TRYWAIT P0, [R0+URZ], R2 ;  /* 0x00000002000075a7 */ /* 0x00452400080011ff */
[----:B----4-:R-:W-:Y:S05]  /*7eb0*/  @!P0 NANOSLEEP.SYNCS 0x989680 ;  /* 0x009896800000895d */ /* 0x010fea0003900000 */
[----:B------:R-:W4:Y:S02]  /*7ec0*/  @!P0 SYNCS.PHASECHK.TRANS64 P0, [R0+URZ], R2 ;  /* 0x00000002000085a7 */ /* 0x000f2400080010ff */
[----:B----4-:R-:W-:Y:S05]  /*7ed0*/  @!P0 BRA `(.L_x_141) ;  /* 0xfffffffc00f08947 */ /* 0x010fea000383ffff */
[----:B------:R-:W-:Y:S05]  /*7ee0*/  BRA `(.L_x_142) ;  /* 0xffffffbc003c7947 */ /* 0x000fea000383ffff */
.L_x_68:
[----:B------:R-:W-:-:S07]  /*7ef0*/  MOV R0, UR5 ;  /* 0x0000000500007c02 */ /* 0x000fce0008000f00 */
.L_x_143:
[----:B-1----:R1:W2:Y:S02]  /*7f00*/  SYNCS.PHASECHK.TRANS64.TRYWAIT P0, [R0+URZ], R3 ;  /* 0x00000003000075a7 */ /* 0x0022a400080011ff */
[----:B--2---:R-:W-:Y:S05]  /*7f10*/  @!P0 NANOSLEEP.SYNCS 0x989680 ;  /* 0x009896800000895d */ /* 0x004fea0003900000 */
[----:B------:R-:W2:Y:S02]  /*7f20*/  @!P0 SYNCS.PHASECHK.TRANS64 P0, [R0+URZ], R3 ;  /* 0x00000003000085a7 */ /* 0x000ea400080010ff */
[----:B--2---:R-:W-:Y:S05]  /*7f30*/  @!P0 BRA `(.L_x_143) ;  /* 0xfffffffc00f08947 */ /* 0x004fea000383ffff */
[----:B------:R-:W-:Y:S05]  /*7f40*/  BRA `(.L_x_144) ;  /* 0xffffffbc00487947 */ /* 0x000fea000383ffff */
.L_x_69:
[----:B------:R-:W-:-:S07]  /*7f50*/  MOV R0, UR5 ;  /* 0x0000000500007c02 */ /* 0x000fce0008000f00 */
.L_x_145:
[----:B-1----:R1:W2:Y:S02]  /*7f60*/  SYNCS.PHASECHK.TRANS64.TRYWAIT P0, [R0+URZ], R3 ;  /* 0x00000003000075a7 */ /* 0x0022a400080011ff */
[----:B--2---:R-:W-:Y:S05]  /*7f70*/  @!P0 NANOSLEEP.SYNCS 0x989680 ;  /* 0x009896800000895d */ /* 0x004fea0003900000 */
[----:B------:R-:W2:Y:S02]  /*7f80*/  @!P0 SYNCS.PHASECHK.TRANS64 P0, [R0+URZ], R3 ;  /* 0x00000003000085a7 */ /* 0x000ea400080010ff */
[----:B--2---:R-:W-:Y:S05]  /*7f90*/  @!P0 BRA `(.L_x_145) ;  /* 0xfffffffc00f08947 */ /* 0x004fea000383ffff */
[----:B------:R-:W-:Y:S05]  /*7fa0*/  BRA `(.L_x_146) ;  /* 0xffffffbc00547947 */ /* 0x000fea000383ffff */
.L_x_70:
[----:B-1----:R-:W-:-:S07]  /*7fb0*/  MOV R0, UR4 ;  /* 0x0000000400007c02 */ /* 0x002fce0008000f00 */
.L_x_147:
[----:B-1----:R1:W2:Y:S02]  /*7fc0*/  SYNCS.PHASECHK.TRANS64.TRYWAIT P0, [R0+URZ], R2 ;  /* 0x00000002000075a7 */ /* 0x0022a400080011ff */
[----:B--2---:R-:W-:Y:S05]  /*7fd0*/  @!P0 NANOSLEEP.SYNCS 0x989680 ;  /* 0x009896800000895d */ /* 0x004fea0003900000 */
[----:B------:R-:W2:Y:S02]  /*7fe0*/  @!P0 SYNCS.PHASECHK.TRANS64 P0, [R0+URZ], R2 ;  /* 0x00000002000085a7 */ /* 0x000ea400080010ff */
[----:B--2---:R-:W-:Y:S05]  /*7ff0*/  @!P0 BRA `(.L_x_147) ;  /* 0xfffffffc00f08947 */ /* 0x004fea000383ffff */
[----:B------:R-:W-:Y:S05]  /*8000*/  BRA `(.L_x_148) ;  /* 0xffffffbc00607947 */ /* 0x000fea000383ffff */
.L_x_75:
[----:B---3--:R3:W4:Y:S02]  /*8010*/  SYNCS.PHASECHK.TRANS64.TRYWAIT P0, [R12+URZ+0x80], R0 ;  /* 0x000080000c0075a7 */ /* 0x00872400080011ff */
[----:B----4-:R-:W-:Y:S05]  /*8020*/  @!P0 NANOSLEEP.SYNCS 0x989680 ;  /* 0x009896800000895d */ /* 0x010fea0003900000 */
[----:B------:R-:W4:Y:S02]  /*8030*/  @!P0 SYNCS.PHASECHK.TRANS64 P0, [R12+URZ+0x80], R0 ;  /* 0x000080000c0085a7 */ /* 0x000f2400080010ff */
[----:B----4-:R-:W-:Y:S05]  /*8040*/  @!P0 BRA `(.L_x_75) ;  /* 0xfffffffc00f08947 */ /* 0x010fea000383ffff */
[----:B------:R-:W-:Y:S05]  /*8050*/  BRA `(.L_x_149) ;  /* 0xffffffc000707947 */ /* 0x000fea000383ffff */
.L_x_78:
[----:B-1----:R-:W-:Y:S07]  /*8060*/  MOV R0, UR24 ;  /* 0x0000001800007c02 */ /* 0x002fee0008000f00 */
.L_x_150:
[----:B-1----:R1:W3:Y:S02]  /*8070*/  SYNCS.PHASECHK.TRANS64.TRYWAIT P2, [R0+URZ+0x78], R6 ;  /* 0x00007806000075a7 */ /* 0x0022e400080411ff */
[----:B---3--:R-:W-:Y:S05]  /*8080*/  @!P2 NANOSLEEP.SYNCS 0x989680 ;  /* 0x009896800000a95d */ /* 0x008fea0003900000 */
[----:B------:R-:W3:Y:S02]  /*8090*/  @!P2 SYNCS.PHASECHK.TRANS64 P2, [R0+URZ+0x78], R6 ;  /* 0x000078060000a5a7 */ /* 0x000ee400080410ff */
[----:B---3--:R-:W-:Y:S05]  /*80a0*/  @!P2 BRA `(.L_x_150) ;  /* 0xfffffffc00f0a947 */ /* 0x008fea000383ffff */
[----:B------:R-:W-:Y:S05]  /*80b0*/  BRA `(.L_x_77) ;  /* 0xffffffc400d47947 */ /* 0x000fea000383ffff */
.L_x_81:
[----:B------:R-:W-:Y:S07]  /*80c0*/  MOV R0, UR4 ;  /* 0x0000000400007c02 */ /* 0x000fee0008000f00 */
.L_x_151:
[----:B-1----:R1:W3:Y:S02]  /*80d0*/  SYNCS.PHASECHK.TRANS64.TRYWAIT P0, [R0+URZ+0x58], R9 ;  /* 0x00005809000075a7 */ /* 0x0022e400080011ff */
[----:B---3--:R-:W-:Y:S05]  /*80e0*/  @!P0 NANOSLEEP.SYNCS 0x989680 ;  /* 0x009896800000895d */ /* 0x008fea0003900000 */
[----:B------:R-:W3:Y:S02]  /*80f0*/  @!P0 SYNCS.PHASECHK.TRANS64 P0, [R0+URZ+0x58], R9 ;  /* 0x00005809000085a7 */ /* 0x000ee400080010ff */
[----:B---3--:R-:W-:Y:S05]  /*8100*/  @!P0 BRA `(.L_x_151) ;  /* 0xfffffffc00f08947 */ /* 0x008fea000383ffff */
[----:B------:R-:W-:Y:S05]  /*8110*/  BRA `(.L_x_152) ;  /* 0xffffffc800347947 */ /* 0x000fea000383ffff */
.L_x_82:
[----:B------:R-:W-:Y:S07]  /*8120*/  MOV R6, UR5 ;  /* 0x0000000500067c02 */ /* 0x000fee0008000f00 */
.L_x_153:
[----:B-1----:R1:W3:Y:S02]  /*8130*/  SYNCS.PHASECHK.TRANS64.TRYWAIT P0, [R6+URZ+0x58], R0 ;  /* 0x00005800060075a7 */ /* 0x0022e400080011ff */
[----:B---3--:R-:W-:Y:S05]  /*8140*/  @!P0 NANOSLEEP.SYNCS 0x989680 ;  /* 0x009896800000895d */ /* 0x008fea0003900000 */
[----:B------:R-:W3:Y:S02]  /*8150*/  @!P0 SYNCS.PHASECHK.TRANS64 P0, [R6+URZ+0x58], R0 ;  /* 0x00005800060085a7 */ /* 0x000ee400080010ff */
[----:B---3--:R-:W-:Y:S05]  /*8160*/  @!P0 BRA `(.L_x_153) ;  /* 0xfffffffc00f08947 */ /* 0x008fea000383ffff */
[----:B------:R-:W-:Y:S05]  /*8170*/  BRA `(.L_x_154) ;  /* 0xffffffc800907947 */ /* 0x000fea000383ffff */
.L_x_84:
[----:B------:R-:W-:-:S07]  /*8180*/  MOV R0, UR4 ;  /* 0x0000000400007c02 */ /* 0x000fce0008000f00 */
.L_x_155:
[----:B-1----:R1:W4:Y:S02]  /*8190*/  SYNCS.PHASECHK.TRANS64.TRYWAIT P0, [R0+URZ], R2 ;  /* 0x00000002000075a7 */ /* 0x00232400080011ff */
[----:B----4-:R-:W-:Y:S05]  /*81a0*/  @!P0 NANOSLEEP.SYNCS 0x989680 ;  /* 0x009896800000895d */ /* 0x010fea0003900000 */
[----:B------:R-:W4:Y:S02]  /*81b0*/  @!P0 SYNCS.PHASECHK.TRANS64 P0, [R0+URZ], R2 ;  /* 0x00000002000085a7 */ /* 0x000f2400080010ff */
[----:B----4-:R-:W-:Y:S05]  /*81c0*/  @!P0 BRA `(.L_x_155) ;  /* 0xfffffffc00f08947 */ /* 0x010fea000383ffff */
[----:B------:R-:W-:Y:S05]  /*81d0*/  BRA `(.L_x_156) ;  /* 0xffffffcc00207947 */ /* 0x000fea000383ffff */
.L_x_85:
[----:B------:R-:W-:-:S07]  /*81e0*/  MOV R0, UR5 ;  /* 0x0000000500007c02 */ /* 0x000fce0008000f00 */
.L_x_157:
[----:B-1----:R1:W4:Y:S02]  /*81f0*/  SYNCS.PHASECHK.TRANS64.TRYWAIT P0, [R0+URZ], R2 ;  /* 0x00000002000075a7 */ /* 0x00232400080011ff */
[----:B----4-:R-:W-:Y:S05]  /*8200*/  @!P0 NANOSLEEP.SYNCS 0x989680 ;  /* 0x009896800000895d */ /* 0x010fea0003900000 */
[----:B------:R-:W4:Y:S02]  /*8210*/  @!P0 SYNCS.PHASECHK.TRANS64 P0, [R0+URZ], R2 ;  /* 0x00000002000085a7 */ /* 0x000f2400080010ff */
[----:B----4-:R-:W-:Y:S05]  /*8220*/  @!P0 BRA `(.L_x_157) ;  /* 0xfffffffc00f08947 */ /* 0x010fea000383ffff */
[----:B------:R-:W-:Y:S05]  /*8230*/  BRA `(.L_x_158) ;  /* 0xffffffcc002c7947 */ /* 0x000fea000383ffff */
.L_x_87:
[----:B-1----:R1:W2:Y:S02]  /*8240*/  SYNCS.PHASECHK.TRANS64.TRYWAIT P0, [R0+URZ+0x80], R2 ;  /* 0x00008002000075a7 */ /* 0x0022a400080011ff */
[----:B--2---:R-:W-:Y:S05]  /*8250*/  @!P0 NANOSLEEP.SYNCS 0x989680 ;  /* 0x009896800000895d */ /* 0x004fea0003900000 */
[----:B------:R-:W2:Y:S02]  /*8260*/  @!P0 SYNCS.PHASECHK.TRANS64 P0, [R0+URZ+0x80], R2 ;  /* 0x00008002000085a7 */ /* 0x000ea400080010ff */
[----:B--2---:R-:W-:Y:S05]  /*8270*/  @!P0 BRA `(.L_x_87) ;  /* 0xfffffffc00f08947 */ /* 0x004fea000383ffff */
[----:B------:R-:W-:Y:S05]  /*8280*/  BRA `(.L_x_159) ;  /* 0xffffffd0001c7947 */ /* 0x000fea000383ffff */
.L_x_97:
[----:B-1----:R1:W3:Y:S02]  /*8290*/  SYNCS.PHASECHK.TRANS64.TRYWAIT P1, [R2+URZ+0x40], R0 ;  /* 0x00004000020075a7 */ /* 0x0022e400080211ff */
[----:B---3--:R-:W-:Y:S05]  /*82a0*/  @!P1 NANOSLEEP.SYNCS 0x989680 ;  /* 0x009896800000995d */ /* 0x008fea0003900000 */
[----:B------:R-:W3:Y:S02]  /*82b0*/  @!P1 SYNCS.PHASECHK.TRANS64 P1, [R2+URZ+0x40], R0 ;  /* 0x00004000020095a7 */ /* 0x000ee400080210ff */
[----:B---3--:R-:W-:Y:S05]  /*82c0*/  @!P1 BRA `(.L_x_97) ;  /* 0xfffffffc00f09947 */ /* 0x008fea000383ffff */
[----:B------:R-:W-:Y:S05]  /*82d0*/  BRA `(.L_x_96) ;  /* 0xffffffdc009c7947 */ /* 0x000fea000383ffff */
.L_x_99:
[----:B--2---:R2:W3:Y:S02]  /*82e0*/  SYNCS.PHASECHK.TRANS64.TRYWAIT P0, [R71+URZ+0xa0], R3 ;  /* 0x0000a003470075a7 */ /* 0x0044e400080011ff */
[----:B---3--:R-:W-:Y:S05]  /*82f0*/  @!P0 NANOSLEEP.SYNCS 0x989680 ;  /* 0x009896800000895d */ /* 0x008fea0003900000 */
[----:B------:R-:W3:Y:S02]  /*8300*/  @!P0 SYNCS.PHASECHK.TRANS64 P0, [R71+URZ+0xa0], R3 ;  /* 0x0000a003470085a7 */ /* 0x000ee400080010ff */
[----:B---3--:R-:W-:Y:S05]  /*8310*/  @!P0 BRA `(.L_x_99) ;  /* 0xfffffffc00f08947 */ /* 0x008fea000383ffff */
[----:B------:R-:W-:Y:S05]  /*8320*/  BRA `(.L_x_98) ;  /* 0xffffffe000147947 */ /* 0x000fea000383ffff */
.L_x_110:
[----:B-1----:R1:W2:Y:S02]  /*8330*/  SYNCS.PHASECHK.TRANS64.TRYWAIT P0, [R2+URZ+0x40], R74 ;  /* 0x0000404a020075a7 */ /* 0x0022a400080011ff */
[----:B--2---:R-:W-:Y:S05]  /*8340*/  @!P0 NANOSLEEP.SYNCS 0x989680 ;  /* 0x009896800000895d */ /* 0x004fea0003900000 */
[----:B------:R-:W2:Y:S02]  /*8350*/  @!P0 SYNCS.PHASECHK.TRANS64 P0, [R2+URZ+0x40], R74 ;  /* 0x0000404a020085a7 */ /* 0x000ea400080010ff */
[----:B--2---:R-:W-:Y:S05]  /*8360*/  @!P0 BRA `(.L_x_110) ;  /* 0xfffffffc00f08947 */ /* 0x004fea000383ffff */
[----:B------:R-:W-:Y:S05]  /*8370*/  BRA `(.L_x_109) ;  /* 0xffffffe800607947 */ /* 0x000fea000383ffff */
        .weak           $__internal_0_$__cuda_sm10x_tcgen05_guardrail_trap_col_being_dealloced_not_returned_by_alloc
        .type           $__internal_0_$__cuda_sm10x_tcgen05_guardrail_trap_col_being_dealloced_not_returned_by_alloc,@function
        .size           $__internal_0_$__cuda_sm10x_tcgen05_guardrail_trap_col_being_dealloced_not_returned_by_alloc,($__internal_1_$__cuda_sm10x_tcgen05_guardrail_trap_phase_invalid_during_alloc - $__internal_0_$__cuda_sm10x_tcgen05_guardrail_trap_col_being_dealloced_not_returned_by_alloc)
$__internal_0_$__cuda_sm10x_tcgen05_guardrail_trap_col_being_dealloced_not_returned_by_alloc:
[----:B------:R-:W-:Y:S05]  /*8380*/  BPT.TRAP 0x1 ;  /* 0x000000040000795c */ /* 0x000fea0000300000 */
[----:B------:R-:W-:-:S04]  /*8390*/  HFMA2 R3, -RZ, RZ, 0, 0 ;  /* 0x00000000ff037431 */ /* 0x000fc800000001ff */
[----:B------:R-:W-:Y:S05]  /*83a0*/  RET.REL.NODEC R2 `(_ZN7cutlass13device_kernelINS_4gemm6kernel13GemmUniversalIN4cute5tupleIJiiiiEEENS1_10collective13CollectiveMmaINS1_35MainloopSm100TmaUmmaWarpSpecializedILi4ELi2ELi4ENS5_IJNS4_1CILi2EEESB_NSA_ILi1EEEEEEEENS5_IJNSA_ILi64EEESF_NSA_ILi32EEEEEENS_10tfloat32_tENS5_IJlSC_lEEESI_SJ_NS4_8TiledMMAINS4_8MMA_AtomIJNS4_17SM100_MMA_TF32_SSISI_SI_fLi64ELi64ELNS4_4UMMA5MajorE0ELSO_0ELNSN_7ScaleInE0ELSP_0EEEEEENS4_6LayoutINS5_IJSC_SC_SC_EEENS5_IJNSA_ILi0EEESU_SU_EEEEENS5_IJNS4_10UnderscoreESX_SX_EEEEENS4_23SM90_TMA_LOAD_MULTICASTENS4_14ComposedLayoutINS4_7SwizzleILi3ELi4ELi3EEENS4_18smem_ptr_flag_bitsILi32EEENSS_INS5_IJNSA_ILi8EEESG_EEENS5_IJSG_SC_EEEEEEEvNS4_8identityES10_S1A_vS1B_EENS_8epilogue10collective18CollectiveEpilogueINS1D_23Sm100TmaWarpSpecializedILi3ELi2ELi16ELb1ELb0EEEJSH_NS5_IJNSS_ISF_SC_EENSS_ISG_SC_EEEEESI_SJ_SI_SJ_NS1D_6fusion15FusionCallbacksIS1H_NS1L_17LinearCombinationISI_fSI_fLNS_15FloatRoundStyleE2EEESH_S1K_JEEENS4_5SM1004TMEM4LOAD26SM100_TMEM_LOAD_16dp128b8xENS4_13SM90_TMA_LOADES1A_NS4_17SM75_U32x4_LDSM_NENS4_14SM90_TMA_STOREES1A_NS4_17SM90_U32x4_STSM_NENS4_39AutoVectorizingCopyWithAssumedAlignmentILi128EEEEEEvvEEEEvNT_6ParamsE) ;  /* 0xffffff7c02147950 */ /* 0x000fea0003c3ffff */
        .weak           $__internal_1_$__cuda_sm10x_tcgen05_guardrail_trap_phase_invalid_during_alloc
        .type           $__internal_1_$__cuda_sm10x_tcgen05_guardrail_trap_phase_invalid_during_alloc,@function
        .size           $__internal_1_$__cuda_sm10x_tcgen05_guardrail_trap_phase_invalid_during_alloc,($__internal_2_$__cuda_sm10x_tcgen05_guardrail_trap_unallocated_columns_being_dealloced - $__internal_1_$__cuda_sm10x_tcgen05_guardrail_trap_phase_invalid_during_alloc)
$__internal_1_$__cuda_sm10x_tcgen05_guardrail_trap_phase_invalid_during_alloc:
[----:B------:R-:W-:Y:S05]  /*83b0*/  BPT.TRAP 0x1 ;  /* 0x000000040000795c */ /* 0x000fea0000300000 */
[----:B------:R-:W-:-:S04]  /*83c0*/  MOV R5, 0x0 ;  /* 0x0000000000057802 */ /* 0x000fc80000000f00 */
[----:B------:R-:W-:Y:S05]  /*83d0*/  RET.REL.NODEC R4 `(_ZN7cutlass13device_kernelINS_4gemm6kernel13GemmUniversalIN4cute5tupleIJiiiiEEENS1_10collective13CollectiveMmaINS1_35MainloopSm100TmaUmmaWarpSpecializedILi4ELi2ELi4ENS5_IJNS4_1CILi2EEESB_NSA_ILi1EEEEEEEENS5_IJNSA_ILi64EEESF_NSA_ILi32EEEEEENS_10tfloat32_tENS5_IJlSC_lEEESI_SJ_NS4_8TiledMMAINS4_8MMA_AtomIJNS4_17SM100_MMA_TF32_SSISI_SI_fLi64ELi64ELNS4_4UMMA5MajorE0ELSO_0ELNSN_7ScaleInE0ELSP_0EEEEEENS4_6LayoutINS5_IJSC_SC_SC_EEENS5_IJNSA_ILi0EEESU_SU_EEEEENS5_IJNS4_10UnderscoreESX_SX_EEEEENS4_23SM90_TMA_LOAD_MULTICASTENS4_14ComposedLayoutINS4_7SwizzleILi3ELi4ELi3EEENS4_18smem_ptr_flag_bitsILi32EEENSS_INS5_IJNSA_ILi8EEESG_EEENS5_IJSG_SC_EEEEEEEvNS4_8identityES10_S1A_vS1B_EENS_8epilogue10collective18CollectiveEpilogueINS1D_23Sm100TmaWarpSpecializedILi3ELi2ELi16ELb1ELb0EEEJSH_NS5_IJNSS_ISF_SC_EENSS_ISG_SC_EEEEESI_SJ_SI_SJ_NS1D_6fusion15FusionCallbacksIS1H_NS1L_17LinearCombinationISI_fSI_fLNS_15FloatRoundStyleE2EEESH_S1K_JEEENS4_5SM1004TMEM4LOAD26SM100_TMEM_LOAD_16dp128b8xENS4_13SM90_TMA_LOADES1A_NS4_17SM75_U32x4_LDSM_NENS4_14SM90_TMA_STOREES1A_NS4_17SM90_U32x4_STSM_NENS4_39AutoVectorizingCopyWithAssumedAlignmentILi128EEEEEEvvEEEEvNT_6ParamsE) ;  /* 0xffffff7c04087950 */ /* 0x000fea0003c3ffff */
        .weak           $__internal_2_$__cuda_sm10x_tcgen05_guardrail_trap_unallocated_columns_being_dealloced
        .type           $__internal_2_$__cuda_sm10x_tcgen05_guardrail_trap_unallocated_columns_being_dealloced,@function
        .size           $__internal_2_$__cuda_sm10x_tcgen05_guardrail_trap_unallocated_columns_being_dealloced,(.L_x_161 - $__internal_2_$__cuda_sm10x_tcgen05_guardrail_trap_unallocated_columns_being_dealloced)
$__internal_2_$__cuda_sm10x_tcgen05_guardrail_trap_unallocated_columns_being_dealloced:
[----:B------:R-:W-:Y:S05]  /*83e0*/  BPT.TRAP 0x1 ;  /* 0x000000040000795c */ /* 0x000fea0000300000 */
[----:B------:R-:W-:-:S04]  /*83f0*/  HFMA2 R3, -RZ, RZ, 0, 0 ;  /* 0x00000000ff037431 */ /* 0x000fc800000001ff */
[----:B------:R-:W-:Y:S05]  /*8400*/  RET.REL.NODEC R2 `(_ZN7cutlass13device_kernelINS_4gemm6kernel13GemmUniversalIN4cute5tupleIJiiiiEEENS1_10collective13CollectiveMmaINS1_35MainloopSm100TmaUmmaWarpSpecializedILi4ELi2ELi4ENS5_IJNS4_1CILi2EEESB_NSA_ILi1EEEEEEEENS5_IJNSA_ILi64EEESF_NSA_ILi32EEEEEENS_10tfloat32_tENS5_IJlSC_lEEESI_SJ_NS4_8TiledMMAINS4_8MMA_AtomIJNS4_17SM100_MMA_TF32_SSISI_SI_fLi64ELi64ELNS4_4UMMA5MajorE0ELSO_0ELNSN_7ScaleInE0ELSP_0EEEEEENS4_6LayoutINS5_IJSC_SC_SC_EEENS5_IJNSA_ILi0EEESU_SU_EEEEENS5_IJNS4_10UnderscoreESX_SX_EEEEENS4_23SM90_TMA_LOAD_MULTICASTENS4_14ComposedLayoutINS4_7SwizzleILi3ELi4ELi3EEENS4_18smem_ptr_flag_bitsILi32EEENSS_INS5_IJNSA_ILi8EEESG_EEENS5_IJSG_SC_EEEEEEEvNS4_8identityES10_S1A_vS1B_EENS_8epilogue10collective18CollectiveEpilogueINS1D_23Sm100TmaWarpSpecializedILi3ELi2ELi16ELb1ELb0EEEJSH_NS5_IJNSS_ISF_SC_EENSS_ISG_SC_EEEEESI_SJ_SI_SJ_NS1D_6fusion15FusionCallbacksIS1H_NS1L_17LinearCombinationISI_fSI_fLNS_15FloatRoundStyleE2EEESH_S1K_JEEENS4_5SM1004TMEM4LOAD26SM100_TMEM_LOAD_16dp128b8xENS4_13SM90_TMA_LOADES1A_NS4_17SM75_U32x4_LDSM_NENS4_14SM90_TMA_STOREES1A_NS4_17SM90_U32x4_STSM_NENS4_39AutoVectorizingCopyWithAssumedAlignmentILi128EEEEEEvvEEEEvNT_6ParamsE) ;  /* 0xffffff7802fc7950 */ /* 0x000fea0003c3ffff */
.L_x_160:
[----:B------:R-:W-:-:S00]  /*8410*/  BRA `(.L_x_160) ;  /* 0xfffffffc00fc7947 */ /* 0x000fc0000383ffff */
[----:B------:R-:W-:-:S00]  /*8420*/  NOP ;  /* 0x0000000000007918 */ /* 0x000fc00000000000 */
        /* <DEDUP_REMOVED lines=13> */
.L_x_161:


//--------------------- .nv.global.init           --------------------------
	.section	.nv.global.init,"aw",@progbits
.nv.global.init:
	.type		$str$27,@object
	.size		$str$27,($str$28 - $str$27)
$str$27:
        /*0000*/ 	.byte	0x28, 0x61, 0x64, 0x64, 0x72, 0x65, 0x73, 0x73, 0x20, 0x26, 0x20, 0x6d, 0x61, 0x73, 0x6b, 0x29
        /*0010*/ 	.byte	0x20, 0x3d, 0x3d, 0x20, 0x30, 0x00
	.type		$str$28,@object
	.size		$str$28,($str$26 - $str$28)
$str$28:
        /*0016*/ 	.byte	0x2f, 0x74, 0x6d, 0x70, 0x2f, 0x63, 0x75, 0x74, 0x6c, 0x61, 0x73, 0x73, 0x5f, 0x73, 0x77, 0x65
        /*0026*/ 	.byte	0x65, 0x70, 0x5f, 0x73, 0x72, 0x63, 0x2f, 0x69, 0x6e, 0x63, 0x6c, 0x75, 0x64, 0x65, 0x2f, 0x63
        /*0036*/ 	.byte	0x75, 0x74, 0x65, 0x2f, 0x70, 0x6f, 0x69, 0x6e, 0x74, 0x65, 0x72, 0x5f, 0x66, 0x6c, 0x61, 0x67
        /*0046*/ 	.byte	0x67, 0x65, 0x64, 0x2e, 0x68, 0x70, 0x70, 0x00
	.type		$str$26,@object
	.size		$str$26,($str$25 - $str$26)
$str$26:
        /*004e*/ 	.byte	0x2f, 0x74, 0x6d, 0x70, 0x2f, 0x63, 0x75, 0x74, 0x6c, 0x61, 0x73, 0x73, 0x5f, 0x73, 0x77, 0x65
        /*005e*/ 	.byte	0x65, 0x70, 0x5f, 0x73, 0x72, 0x63, 0x2f, 0x69, 0x6e, 0x63, 0x6c, 0x75, 0x64, 0x65, 0x2f, 0x63
        /*006e*/ 	.byte	0x75, 0x74, 0x65, 0x2f, 0x61, 0x74, 0x6f, 0x6d, 0x2f, 0x63, 0x6f, 0x70, 0x79, 0x5f, 0x74, 0x72
        /*007e*/ 	.byte	0x61, 0x69, 0x74, 0x73, 0x5f, 0x73, 0x6d, 0x31, 0x30, 0x30, 0x2e, 0x68, 0x70, 0x70, 0x00
	.type		$str$25,@object
	.size		$str$25,(__unnamed_1 - $str$25)
$str$25:
        /*008d*/ 	.byte	0x28, 0x28, 0x75, 0x69, 0x6e, 0x74, 0x33, 0x32, 0x5f, 0x74, 0x28, 0x74, 0x68, 0x72, 0x65, 0x61
        /*009d*/ 	.byte	0x64, 0x49, 0x64, 0x78, 0x2e, 0x78, 0x29, 0x20, 0x2f, 0x20, 0x33, 0x32, 0x29, 0x20, 0x25, 0x20
        /*00ad*/ 	.byte	0x34, 0x29, 0x20, 0x3d, 0x3d, 0x20, 0x28, 0x28, 0x28, 0x74, 0x6d, 0x65, 0x6d, 0x5f, 0x61, 0x64
        /*00bd*/ 	.byte	0x64, 0x72, 0x20, 0x3e, 0x3e, 0x20, 0x31, 0x36, 0x29, 0x20, 0x2f, 0x20, 0x33, 0x32, 0x29, 0x20
        /*00cd*/ 	.byte	0x25, 0x20, 0x34, 0x29, 0x00
	.type		__unnamed_1,@object
	.size		__unnamed_1,(__unnamed_2 - __unnamed_1)
__unnamed_1:
        /*00d2*/ 	.byte	0x61, 0x75, 0x74, 0x6f, 0x20, 0x63, 0x75, 0x74, 0x65, 0x3a, 0x3a, 0x61, 0x73, 0x5f, 0x70, 0x6f
        /* <DEDUP_REMOVED lines=24> */
        /*0262*/ 	.byte	0x30, 0x34, 0x38, 0x3e, 0x3e, 0x3e, 0x3e, 0x5d, 0x00
	.type		__unnamed_2,@object
	.size		__unnamed_2,(.L_2 - __unnamed_2)
__unnamed_2:
        /* <DEDUP_REMOVED lines=45> */
        /*053b*/ 	.byte	0x3e, 0x3e, 0x3e, 0x5d, 0x00
.L_2:


//--------------------- .nv.shared._ZN7cutlass13device_kernelINS_4gemm6kernel13GemmUniversalIN4cute5tupleIJiiiiEEENS1_10collective13CollectiveMmaINS1_35MainloopSm100TmaUmmaWarpSpecializedILi4ELi2ELi4ENS5_IJNS4_1CILi2EEESB_NSA_ILi1EEEEEEEENS5_IJNSA_ILi64EEESF_NSA_ILi32EEEEEENS_10tfloat32_tENS5_IJlSC_lEEESI_SJ_NS4_8TiledMMAINS4_8MMA_AtomIJNS4_17SM100_MMA_TF32_SSISI_SI_fLi64ELi64ELNS4_4UMMA5MajorE0ELSO_0ELNSN_7ScaleInE0ELSP_0EEEEEENS4_6LayoutINS5_IJSC_SC_SC_EEENS5_IJNSA_ILi0EEESU_SU_EEEEENS5_IJNS4_10UnderscoreESX_SX_EEEEENS4_23SM90_TMA_LOAD_MULTICASTENS4_14ComposedLayoutINS4_7SwizzleILi3ELi4ELi3EEENS4_18smem_ptr_flag_bitsILi32EEENSS_INS5_IJNSA_ILi8EEESG_EEENS5_IJSG_SC_EEEEEEEvNS4_8identityES10_S1A_vS1B_EENS_8epilogue10collective18CollectiveEpilogueINS1D_23Sm100TmaWarpSpecializedILi3ELi2ELi16ELb1ELb0EEEJSH_NS5_IJNSS_ISF_SC_EENSS_ISG_SC_EEEEESI_SJ_SI_SJ_NS1D_6fusion15FusionCallbacksIS1H_NS1L_17LinearCombinationISI_fSI_fLNS_15FloatRoundStyleE2EEESH_S1K_JEEENS4_5SM1004TMEM4LOAD26SM100_TMEM_LOAD_16dp128b8xENS4_13SM90_TMA_LOADES1A_NS4_17SM75_U32x4_LDSM_NENS4_14SM90_TMA_STOREES1A_NS4_17SM90_U32x4_STSM_NENS4_39AutoVectorizingCopyWithAssumedAlignmentILi128EEEEEEvvEEEEvNT_6ParamsE --------------------------
	.section	.nv.shared._ZN7cutlass13device_kernelINS_4gemm6kernel13GemmUniversalIN4cute5tupleIJiiiiEEENS1_10collective13CollectiveMmaINS1_35MainloopSm100TmaUmmaWarpSpecializedILi4ELi2ELi4ENS5_IJNS4_1CILi2EEESB_NSA_ILi1EEEEEEEENS5_IJNSA_ILi64EEESF_NSA_ILi32EEEEEENS_10tfloat32_tENS5_IJlSC_lEEESI_SJ_NS4_8TiledMMAINS4_8MMA_AtomIJNS4_17SM100_MMA_TF32_SSISI_SI_fLi64ELi64ELNS4_4UMMA5MajorE0ELSO_0ELNSN_7ScaleInE0ELSP_0EEEEEENS4_6LayoutINS5_IJSC_SC_SC_EEENS5_IJNSA_ILi0EEESU_SU_EEEEENS5_IJNS4_10UnderscoreESX_SX_EEEEENS4_23SM90_TMA_LOAD_MULTICASTENS4_14ComposedLayoutINS4_7SwizzleILi3ELi4ELi3EEENS4_18smem_ptr_flag_bitsILi32EEENSS_INS5_IJNSA_ILi8EEESG_EEENS5_IJSG_SC_EEEEEEEvNS4_8identityES10_S1A_vS1B_EENS_8epilogue10collective18CollectiveEpilogueINS1D_23Sm100TmaWarpSpecializedILi3ELi2ELi16ELb1ELb0EEEJSH_NS5_IJNSS_ISF_SC_EENSS_ISG_SC_EEEEESI_SJ_SI_SJ_NS1D_6fusion15FusionCallbacksIS1H_NS1L_17LinearCombinationISI_fSI_fLNS_15FloatRoundStyleE2EEESH_S1K_JEEENS4_5SM1004TMEM4LOAD26SM100_TMEM_LOAD_16dp128b8xENS4_13SM90_TMA_LOADES1A_NS4_17SM75_U32x4_LDSM_NENS4_14SM90_TMA_STOREES1A_NS4_17SM90_U32x4_STSM_NENS4_39AutoVectorizingCopyWithAssumedAlignmentILi128EEEEEEvvEEEEvNT_6ParamsE,"aw",@nobits
	.sectionflags	@""
	.align	16
	.zero		1024


//--------------------- .nv.shared.reserved.0     --------------------------
	.section	.nv.shared.reserved.0,"aw",@nobits
	.weak		__nv_reservedSMEM_offset_0_alias
	.size		__nv_reservedSMEM_offset_0_alias, 0, 64
	.other		__nv_reservedSMEM_offset_0_alias,@"STO_CUDA_RESERVED_SHARED STV_DEFAULT"
__nv_reservedSMEM_offset_0_alias:
	.zero		0
.nv.shared.reserved.0:
	.zero		64
	.weak		__nv_reservedSMEM_tcgen05_partition
	.type		__nv_reservedSMEM_tcgen05_partition,@object
	.size		__nv_reservedSMEM_tcgen05_partition,(.L_0 - __nv_reservedSMEM_tcgen05_partition)
__nv_reservedSMEM_tcgen05_partition:
	.zero		32
.L_0:


//--------------------- .nv.global                --------------------------
	.section	.nv.global,"aw",@nobits
.nv.global:
	.type		_ZN40_INTERNAL_4f5318bf_4_k_cu_5d9da69a_102894cute1_E,@object
	.size		_ZN40_INTERNAL_4f5318bf_4_k_cu_5d9da69a_102894cute1_E,(_ZN40_INTERNAL_4f5318bf_4_k_cu_5d9da69a_102894cuda3std3__45__cpo6cbeginE - _ZN40_INTERNAL_4f5318bf_4_k_cu_5d9da69a_102894cute1_E)
_ZN40_INTERNAL_4f5318bf_4_k_cu_5d9da69a_102894cute1_E:
	.zero		1
	.type		_ZN40_INTERNAL_4f5318bf_4_k_cu_5d9da69a_102894cuda3std3__45__cpo6cbeginE,@object
	.size		_ZN40_INTERNAL_4f5318bf_4_k_cu_5d9da69a_102894cuda3std3__45__cpo6cbeginE,(_ZN40_INTERNAL_4f5318bf_4_k_cu_5d9da69a_102894cuda3std3__48in_placeE - _ZN40_INTERNAL_4f5318bf_4_k_cu_5d9da69a_102894cuda3std3__45__cpo6cbeginE)
_ZN40_INTERNAL_4f5318bf_4_k_cu_5d9da69a_102894cuda3std3__45__cpo6cbeginE:
	.zero		1
	.type		_ZN40_INTERNAL_4f5318bf_4_k_cu_5d9da69a_102894cuda3std3__48in_placeE,@object
	.size		_ZN40_INTERNAL_4f5318bf_4_k_cu_5d9da69a_102894cuda3std3__48in_placeE,(_ZN40_INTERNAL_4f5318bf_4_k_cu_5d9da69a_102894cuda3std6ranges3__45__cpo9iter_moveE - _ZN40_INTERNAL_4f5318bf_4_k_cu_5d9da69a_102894cuda3std3__48in_placeE)
_ZN40_INTERNAL_4f5318bf_4_k_cu_5d9da69a_102894cuda3std3__48in_placeE:
	.zero		1
	.type		_ZN40_INTERNAL_4f5318bf_4_k_cu_5d9da69a_102894cuda3std6ranges3__45__cpo9iter_moveE,@object
	.size		_ZN40_INTERNAL_4f5318bf_4_k_cu_5d9da69a_102894cuda3std6ranges3__45__cpo9iter_moveE,(_ZN40_INTERNAL_4f5318bf_4_k_cu_5d9da69a_102894cuda3std3__45__cpo5beginE - _ZN40_INTERNAL_4f5318bf_4_k_cu_5d9da69a_102894cuda3std6ranges3__45__cpo9iter_moveE)
_ZN40_INTERNAL_4f5318bf_4_k_cu_5d9da69a_102894cuda3std6ranges3__45__cpo9iter_moveE:
	.zero		1
	.type		_ZN40_INTERNAL_4f5318bf_4_k_cu_5d9da69a_102894cuda3std3__45__cpo5beginE,@object
	.size		_ZN40_INTERNAL_4f5318bf_4_k_cu_5d9da69a_102894cuda3std3__45__cpo5beginE,(_ZN40_INTERNAL_4f5318bf_4_k_cu_5d9da69a_102894cuda3std3__442_GLOBAL__N__4f5318bf_4_k_cu_5d9da69a_102896ignoreE - _ZN40_INTERNAL_4f5318bf_4_k_cu_5d9da69a_102894cuda3std3__45__cpo5beginE)
_ZN40_INTERNAL_4f5318bf_4_k_cu_5d9da69a_102894cuda3std3__45__cpo5beginE:
	.zero		1
	.type		_ZN40_INTERNAL_4f5318bf_4_k_cu_5d9da69a_102894cuda3std3__442_GLOBAL__N__4f5318bf_4_k_cu_5d9da69a_102896ignoreE,@object
	.size		_ZN40_INTERNAL_4f5318bf_4_k_cu_5d9da69a_102894cuda3std3__442_GLOBAL__N__4f5318bf_4_k_cu_5d9da69a_102896ignoreE,(_ZN40_INTERNAL_4f5318bf_4_k_cu_5d9da69a_102894cute7productE - _ZN40_INTERNAL_4f5318bf_4_k_cu_5d9da69a_102894cuda3std3__442_GLOBAL__N__4f5318bf_4_k_cu_5d9da69a_102896ignoreE)
_ZN40_INTERNAL_4f5318bf_4_k_cu_5d9da69a_102894cuda3std3__442_GLOBAL__N__4f5318bf_4_k_cu_5d9da69a_102896ignoreE:
	.zero		1
	.type		_ZN40_INTERNAL_4f5318bf_4_k_cu_5d9da69a_102894cute7productE,@object
	.size		_ZN40_INTERNAL_4f5318bf_4_k_cu_5d9da69a_102894cute7productE,(_ZN40_INTERNAL_4f5318bf_4_k_cu_5d9da69a_102894cuda3std3__45__cpo3endE - _ZN40_INTERNAL_4f5318bf_4_k_cu_5d9da69a_102894cute7productE)
_ZN40_INTERNAL_4f5318bf_4_k_cu_5d9da69a_102894cute7productE:
	.zero		1
	.type		_ZN40_INTERNAL_4f5318bf_4_k_cu_5d9da69a_102894cuda3std3__45__cpo3endE,@object
	.size		_ZN40_INTERNAL_4f5318bf_4_k_cu_5d9da69a_102894cuda3std3__45__cpo3endE,(_ZN40_INTERNAL_4f5318bf_4_k_cu_5d9da69a_102894cuda3std3__419piecewise_constructE - _ZN40_INTERNAL_4f5318bf_4_k_cu_5d9da69a_102894cuda3std3__45__cpo3endE)
_ZN40_INTERNAL_4f5318bf_4_k_cu_5d9da69a_102894cuda3std3__45__cpo3endE:
	.zero		1
	.type		_ZN40_INTERNAL_4f5318bf_4_k_cu_5d9da69a_102894cuda3std3__419piecewise_constructE,@object
	.size		_ZN40_INTERNAL_4f5318bf_4_k_cu_5d9da69a_102894cuda3std3__419piecewise_constructE,(_ZN40_INTERNAL_4f5318bf_4_k_cu_5d9da69a_102894cuda3std3__45__cpo4cendE - _ZN40_INTERNAL_4f5318bf_4_k_cu_5d9da69a_102894cuda3std3__419piecewise_constructE)
_ZN40_INTERNAL_4f5318bf_4_k_cu_5d9da69a_102894cuda3std3__419piecewise_constructE:
	.zero		1
	.type		_ZN40_INTERNAL_4f5318bf_4_k_cu_5d9da69a_102894cuda3std3__45__cpo4cendE,@object
	.size		_ZN40_INTERNAL_4f5318bf_4_k_cu_5d9da69a_102894cuda3std3__45__cpo4cendE,(_ZN40_INTERNAL_4f5318bf_4_k_cu_5d9da69a_102894cuda3std6ranges3__45__cpo4swapE - _ZN40_INTERNAL_4f5318bf_4_k_cu_5d9da69a_102894cuda3std3__45__cpo4cendE)
_ZN40_INTERNAL_4f5318bf_4_k_cu_5d9da69a_102894cuda3std3__45__cpo4cendE:
	.zero		1
	.type		_ZN40_INTERNAL_4f5318bf_4_k_cu_5d9da69a_102894cuda3std6ranges3__45__cpo4swapE,@object
	.size		_ZN40_INTERNAL_4f5318bf_4_k_cu_5d9da69a_102894cuda3std6ranges3__45__cpo4swapE,(.L_10 - _ZN40_INTERNAL_4f5318bf_4_k_cu_5d9da69a_102894cuda3std6ranges3__45__cpo4swapE)
_ZN40_INTERNAL_4f5318bf_4_k_cu_5d9da69a_102894cuda3std6ranges3__45__cpo4swapE:
	.zero		1
.L_10:


//--------------------- .nv.constant0._ZN7cutlass13device_kernelINS_4gemm6kernel13GemmUniversalIN4cute5tupleIJiiiiEEENS1_10collective13CollectiveMmaINS1_35MainloopSm100TmaUmmaWarpSpecializedILi4ELi2ELi4ENS5_IJNS4_1CILi2EEESB_NSA_ILi1EEEEEEEENS5_IJNSA_ILi64EEESF_NSA_ILi32EEEEEENS_10tfloat32_tENS5_IJlSC_lEEESI_SJ_NS4_8TiledMMAINS4_8MMA_AtomIJNS4_17SM100_MMA_TF32_SSISI_SI_fLi64ELi64ELNS4_4UMMA5MajorE0ELSO_0ELNSN_7ScaleInE0ELSP_0EEEEEENS4_6LayoutINS5_IJSC_SC_SC_EEENS5_IJNSA_ILi0EEESU_SU_EEEEENS5_IJNS4_10UnderscoreESX_SX_EEEEENS4_23SM90_TMA_LOAD_MULTICASTENS4_14ComposedLayoutINS4_7SwizzleILi3ELi4ELi3EEENS4_18smem_ptr_flag_bitsILi32EEENSS_INS5_IJNSA_ILi8EEESG_EEENS5_IJSG_SC_EEEEEEEvNS4_8identityES10_S1A_vS1B_EENS_8epilogue10collective18CollectiveEpilogueINS1D_23Sm100TmaWarpSpecializedILi3ELi2ELi16ELb1ELb0EEEJSH_NS5_IJNSS_ISF_SC_EENSS_ISG_SC_EEEEESI_SJ_SI_SJ_NS1D_6fusion15FusionCallbacksIS1H_NS1L_17LinearCombinationISI_fSI_fLNS_15FloatRoundStyleE2EEESH_S1K_JEEENS4_5SM1004TMEM4LOAD26SM100_TMEM_LOAD_16dp128b8xENS4_13SM90_TMA_LOADES1A_NS4_17SM75_U32x4_LDSM_NENS4_14SM90_TMA_STOREES1A_NS4_17SM90_U32x4_STSM_NENS4_39AutoVectorizingCopyWithAssumedAlignmentILi128EEEEEEvvEEEEvNT_6ParamsE --------------------------
	.section	.nv.constant0._ZN7cutlass13device_kernelINS_4gemm6kernel13GemmUniversalIN4cute5tupleIJiiiiEEENS1_10collective13CollectiveMmaINS1_35MainloopSm100TmaUmmaWarpSpecializedILi4ELi2ELi4ENS5_IJNS4_1CILi2EEESB_NSA_ILi1EEEEEEEENS5_IJNSA_ILi64EEESF_NSA_ILi32EEEEEENS_10tfloat32_tENS5_IJlSC_lEEESI_SJ_NS4_8TiledMMAINS4_8MMA_AtomIJNS4_17SM100_MMA_TF32_SSISI_SI_fLi64ELi64ELNS4_4UMMA5MajorE0ELSO_0ELNSN_7ScaleInE0ELSP_0EEEEEENS4_6LayoutINS5_IJSC_SC_SC_EEENS5_IJNSA_ILi0EEESU_SU_EEEEENS5_IJNS4_10UnderscoreESX_SX_EEEEENS4_23SM90_TMA_LOAD_MULTICASTENS4_14ComposedLayoutINS4_7SwizzleILi3ELi4ELi3EEENS4_18smem_ptr_flag_bitsILi32EEENSS_INS5_IJNSA_ILi8EEESG_EEENS5_IJSG_SC_EEEEEEEvNS4_8identityES10_S1A_vS1B_EENS_8epilogue10collective18CollectiveEpilogueINS1D_23Sm100TmaWarpSpecializedILi3ELi2ELi16ELb1ELb0EEEJSH_NS5_IJNSS_ISF_SC_EENSS_ISG_SC_EEEEESI_SJ_SI_SJ_NS1D_6fusion15FusionCallbacksIS1H_NS1L_17LinearCombinationISI_fSI_fLNS_15FloatRoundStyleE2EEESH_S1K_JEEENS4_5SM1004TMEM4LOAD26SM100_TMEM_LOAD_16dp128b8xENS4_13SM90_TMA_LOADES1A_NS4_17SM75_U32x4_LDSM_NENS4_14SM90_TMA_STOREES1A_NS4_17SM90_U32x4_STSM_NENS4_39AutoVectorizingCopyWithAssumedAlignmentILi128EEEEEEvvEEEEvNT_6ParamsE,"a",@progbits
	.sectionflags	@""
	.align	4
.nv.constant0._ZN7cutlass13device_kernelINS_4gemm6kernel13GemmUniversalIN4cute5tupleIJiiiiEEENS1_10collective13CollectiveMmaINS1_35MainloopSm100TmaUmmaWarpSpecializedILi4ELi2ELi4ENS5_IJNS4_1CILi2EEESB_NSA_ILi1EEEEEEEENS5_IJNSA_ILi64EEESF_NSA_ILi32EEEEEENS_10tfloat32_tENS5_IJlSC_lEEESI_SJ_NS4_8TiledMMAINS4_8MMA_AtomIJNS4_17SM100_MMA_TF32_SSISI_SI_fLi64ELi64ELNS4_4UMMA5MajorE0ELSO_0ELNSN_7ScaleInE0ELSP_0EEEEEENS4_6LayoutINS5_IJSC_SC_SC_EEENS5_IJNSA_ILi0EEESU_SU_EEEEENS5_IJNS4_10UnderscoreESX_SX_EEEEENS4_23SM90_TMA_LOAD_MULTICASTENS4_14ComposedLayoutINS4_7SwizzleILi3ELi4ELi3EEENS4_18smem_ptr_flag_bitsILi32EEENSS_INS5_IJNSA_ILi8EEESG_EEENS5_IJSG_SC_EEEEEEEvNS4_8identityES10_S1A_vS1B_EENS_8epilogue10collective18CollectiveEpilogueINS1D_23Sm100TmaWarpSpecializedILi3ELi2ELi16ELb1ELb0EEEJSH_NS5_IJNSS_ISF_SC_EENSS_ISG_SC_EEEEESI_SJ_SI_SJ_NS1D_6fusion15FusionCallbacksIS1H_NS1L_17LinearCombinationISI_fSI_fLNS_15FloatRoundStyleE2EEESH_S1K_JEEENS4_5SM1004TMEM4LOAD26SM100_TMEM_LOAD_16dp128b8xENS4_13SM90_TMA_LOADES1A_NS4_17SM75_U32x4_LDSM_NENS4_14SM90_TMA_STOREES1A_NS4_17SM90_U32x4_STSM_NENS4_39AutoVectorizingCopyWithAssumedAlignmentILi128EEEEEEvvEEEEvNT_6ParamsE:
	.zero		2944


//--------------------- SYMBOLS --------------------------

	.type		.nv.reservedSmem.offset0,@object
	.size		.nv.reservedSmem.offset0,0x4
	.type		.nv.reservedSmem.cap,@object
	.size		.nv.reservedSmem.cap,0x4
	.type		__assertfail,@function
